//
// Generated by NVIDIA NVVM Compiler
//
// Compiler Build ID: CL-36424714
// Cuda compilation tools, release 13.0, V13.0.88
// Based on NVVM 20.0.0
//

.version 9.0
.target sm_100
.address_size 64

	// .globl	_Z11EvaluateGenPfP5AgentS1_if
.global .align 4 .b8 precalc_xorwow_matrix[102400];
.global .align 4 .b8 precalc_xorwow_offset_matrix[102400];
.global .align 4 .b8 mrg32k3aM1[2304];
.global .align 4 .b8 mrg32k3aM2[2304];
.global .align 4 .b8 mrg32k3aM1SubSeq[2016];
.global .align 4 .b8 mrg32k3aM2SubSeq[2016];
.global .align 4 .b8 mrg32k3aM1Seq[2304];
.global .align 4 .b8 mrg32k3aM2Seq[2304];
.const .align 8 .b8 __cr_lgamma_table[72];

.visible .entry _Z11EvaluateGenPfP5AgentS1_if(
	.param .u64 .ptr .align 1 _Z11EvaluateGenPfP5AgentS1_if_param_0,
	.param .u64 .ptr .align 1 _Z11EvaluateGenPfP5AgentS1_if_param_1,
	.param .u64 .ptr .align 1 _Z11EvaluateGenPfP5AgentS1_if_param_2,
	.param .u32 _Z11EvaluateGenPfP5AgentS1_if_param_3,
	.param .f32 _Z11EvaluateGenPfP5AgentS1_if_param_4
)
{
	.local .align 8 .b8 	__local_depot0[400];
	.reg .b64 	%SP;
	.reg .b64 	%SPL;
	.reg .pred 	%p<157>;
	.reg .b32 	%r<1713>;
	.reg .b32 	%f<92>;
	.reg .b64 	%rd<280>;

	mov.u64 	%SPL, __local_depot0;
	add.u64 	%rd1, %SPL, 0;
	add.u64 	%rd2, %SPL, 56;
	add.u64 	%rd3, %SPL, 112;
	add.u64 	%rd4, %SPL, 160;
	add.u64 	%rd5, %SPL, 216;
	add.u64 	%rd6, %SPL, 272;
	add.u64 	%rd7, %SPL, 336;
	mov.u32 	%r724, %tid.x;
	mov.u32 	%r725, %ctaid.x;
	mov.u32 	%r726, %ntid.x;
	mad.lo.s32 	%r727, %r725, %r726, %r724;
	// begin inline asm
	mov.u64 	%rd28, %clock64;
	// end inline asm
	cvt.u64.u32 	%rd8, %r727;
	cvt.u32.u64 	%r728, %rd28;
	xor.b32  	%r729, %r728, -1429050551;
	mul.lo.s32 	%r1, %r729, 1099087573;
	{ .reg .b32 tmp; mov.b64 {tmp, %r730}, %rd28; }
	xor.b32  	%r2, %r730, -136515619;
	mul.lo.s32 	%r731, %r2, -1703105765;
	add.s32 	%r732, %r1, %r731;
	add.s32 	%r733, %r732, 6615241;
	add.s32 	%r1376, %r1, 123456789;
	st.local.v2.u32 	[%rd3], {%r733, %r1376};
	xor.b32  	%r1375, %r1, 362436069;
	add.s32 	%r1374, %r731, 521288629;
	st.local.v2.u32 	[%rd3+8], {%r1375, %r1374};
	xor.b32  	%r1373, %r731, 88675123;
	add.s32 	%r1372, %r1, 5783321;
	st.local.v2.u32 	[%rd3+16], {%r1373, %r1372};
	setp.eq.s32 	%p1, %r727, 0;
	@%p1 bra 	$L__BB0_115;
	mov.b32 	%r1359, 0;
	mov.u64 	%rd276, %rd8;
$L__BB0_2:
	mov.u64 	%rd9, %rd276;
	and.b64  	%rd10, %rd9, 3;
	setp.eq.s64 	%p2, %rd10, 0;
	@%p2 bra 	$L__BB0_114;
	mul.wide.u32 	%rd36, %r1359, 3200;
	mov.u64 	%rd37, precalc_xorwow_matrix;
	add.s64 	%rd11, %rd37, %rd36;
	mov.b32 	%r1372, 0;
	mov.u32 	%r1373, %r1372;
	mov.u32 	%r1374, %r1372;
	mov.u32 	%r1375, %r1372;
	mov.u32 	%r1376, %r1372;
	mov.u32 	%r1365, %r1372;
$L__BB0_4:
	mul.wide.u32 	%rd38, %r1365, 4;
	add.s64 	%rd39, %rd3, %rd38;
	ld.local.u32 	%r20, [%rd39+4];
	shl.b32 	%r21, %r1365, 5;
	mov.b32 	%r1371, 0;
$L__BB0_5:
	.pragma "nounroll";
	shr.u32 	%r737, %r20, %r1371;
	and.b32  	%r738, %r737, 1;
	setp.eq.b32 	%p3, %r738, 1;
	not.pred 	%p4, %p3;
	add.s32 	%r739, %r21, %r1371;
	mul.lo.s32 	%r740, %r739, 5;
	mul.wide.u32 	%rd40, %r740, 4;
	add.s64 	%rd12, %rd11, %rd40;
	@%p4 bra 	$L__BB0_7;
	ld.global.u32 	%r741, [%rd12];
	xor.b32  	%r1376, %r1376, %r741;
	ld.global.u32 	%r742, [%rd12+4];
	xor.b32  	%r1375, %r1375, %r742;
	ld.global.u32 	%r743, [%rd12+8];
	xor.b32  	%r1374, %r1374, %r743;
	ld.global.u32 	%r744, [%rd12+12];
	xor.b32  	%r1373, %r1373, %r744;
	ld.global.u32 	%r745, [%rd12+16];
	xor.b32  	%r1372, %r1372, %r745;
$L__BB0_7:
	and.b32  	%r747, %r737, 2;
	setp.eq.s32 	%p5, %r747, 0;
	@%p5 bra 	$L__BB0_9;
	ld.global.u32 	%r748, [%rd12+20];
	xor.b32  	%r1376, %r1376, %r748;
	ld.global.u32 	%r749, [%rd12+24];
	xor.b32  	%r1375, %r1375, %r749;
	ld.global.u32 	%r750, [%rd12+28];
	xor.b32  	%r1374, %r1374, %r750;
	ld.global.u32 	%r751, [%rd12+32];
	xor.b32  	%r1373, %r1373, %r751;
	ld.global.u32 	%r752, [%rd12+36];
	xor.b32  	%r1372, %r1372, %r752;
$L__BB0_9:
	and.b32  	%r754, %r737, 4;
	setp.eq.s32 	%p6, %r754, 0;
	@%p6 bra 	$L__BB0_11;
	ld.global.u32 	%r755, [%rd12+40];
	xor.b32  	%r1376, %r1376, %r755;
	ld.global.u32 	%r756, [%rd12+44];
	xor.b32  	%r1375, %r1375, %r756;
	ld.global.u32 	%r757, [%rd12+48];
	xor.b32  	%r1374, %r1374, %r757;
	ld.global.u32 	%r758, [%rd12+52];
	xor.b32  	%r1373, %r1373, %r758;
	ld.global.u32 	%r759, [%rd12+56];
	xor.b32  	%r1372, %r1372, %r759;
$L__BB0_11:
	and.b32  	%r761, %r737, 8;
	setp.eq.s32 	%p7, %r761, 0;
	@%p7 bra 	$L__BB0_13;
	ld.global.u32 	%r762, [%rd12+60];
	xor.b32  	%r1376, %r1376, %r762;
	ld.global.u32 	%r763, [%rd12+64];
	xor.b32  	%r1375, %r1375, %r763;
	ld.global.u32 	%r764, [%rd12+68];
	xor.b32  	%r1374, %r1374, %r764;
	ld.global.u32 	%r765, [%rd12+72];
	xor.b32  	%r1373, %r1373, %r765;
	ld.global.u32 	%r766, [%rd12+76];
	xor.b32  	%r1372, %r1372, %r766;
$L__BB0_13:
	and.b32  	%r768, %r737, 16;
	setp.eq.s32 	%p8, %r768, 0;
	@%p8 bra 	$L__BB0_15;
	ld.global.u32 	%r769, [%rd12+80];
	xor.b32  	%r1376, %r1376, %r769;
	ld.global.u32 	%r770, [%rd12+84];
	xor.b32  	%r1375, %r1375, %r770;
	ld.global.u32 	%r771, [%rd12+88];
	xor.b32  	%r1374, %r1374, %r771;
	ld.global.u32 	%r772, [%rd12+92];
	xor.b32  	%r1373, %r1373, %r772;
	ld.global.u32 	%r773, [%rd12+96];
	xor.b32  	%r1372, %r1372, %r773;
$L__BB0_15:
	and.b32  	%r775, %r737, 32;
	setp.eq.s32 	%p9, %r775, 0;
	@%p9 bra 	$L__BB0_17;
	ld.global.u32 	%r776, [%rd12+100];
	xor.b32  	%r1376, %r1376, %r776;
	ld.global.u32 	%r777, [%rd12+104];
	xor.b32  	%r1375, %r1375, %r777;
	ld.global.u32 	%r778, [%rd12+108];
	xor.b32  	%r1374, %r1374, %r778;
	ld.global.u32 	%r779, [%rd12+112];
	xor.b32  	%r1373, %r1373, %r779;
	ld.global.u32 	%r780, [%rd12+116];
	xor.b32  	%r1372, %r1372, %r780;
$L__BB0_17:
	and.b32  	%r782, %r737, 64;
	setp.eq.s32 	%p10, %r782, 0;
	@%p10 bra 	$L__BB0_19;
	ld.global.u32 	%r783, [%rd12+120];
	xor.b32  	%r1376, %r1376, %r783;
	ld.global.u32 	%r784, [%rd12+124];
	xor.b32  	%r1375, %r1375, %r784;
	ld.global.u32 	%r785, [%rd12+128];
	xor.b32  	%r1374, %r1374, %r785;
	ld.global.u32 	%r786, [%rd12+132];
	xor.b32  	%r1373, %r1373, %r786;
	ld.global.u32 	%r787, [%rd12+136];
	xor.b32  	%r1372, %r1372, %r787;
$L__BB0_19:
	and.b32  	%r789, %r737, 128;
	setp.eq.s32 	%p11, %r789, 0;
	@%p11 bra 	$L__BB0_21;
	ld.global.u32 	%r790, [%rd12+140];
	xor.b32  	%r1376, %r1376, %r790;
	ld.global.u32 	%r791, [%rd12+144];
	xor.b32  	%r1375, %r1375, %r791;
	ld.global.u32 	%r792, [%rd12+148];
	xor.b32  	%r1374, %r1374, %r792;
	ld.global.u32 	%r793, [%rd12+152];
	xor.b32  	%r1373, %r1373, %r793;
	ld.global.u32 	%r794, [%rd12+156];
	xor.b32  	%r1372, %r1372, %r794;
$L__BB0_21:
	and.b32  	%r796, %r737, 256;
	setp.eq.s32 	%p12, %r796, 0;
	@%p12 bra 	$L__BB0_23;
	ld.global.u32 	%r797, [%rd12+160];
	xor.b32  	%r1376, %r1376, %r797;
	ld.global.u32 	%r798, [%rd12+164];
	xor.b32  	%r1375, %r1375, %r798;
	ld.global.u32 	%r799, [%rd12+168];
	xor.b32  	%r1374, %r1374, %r799;
	ld.global.u32 	%r800, [%rd12+172];
	xor.b32  	%r1373, %r1373, %r800;
	ld.global.u32 	%r801, [%rd12+176];
	xor.b32  	%r1372, %r1372, %r801;
$L__BB0_23:
	and.b32  	%r803, %r737, 512;
	setp.eq.s32 	%p13, %r803, 0;
	@%p13 bra 	$L__BB0_25;
	ld.global.u32 	%r804, [%rd12+180];
	xor.b32  	%r1376, %r1376, %r804;
	ld.global.u32 	%r805, [%rd12+184];
	xor.b32  	%r1375, %r1375, %r805;
	ld.global.u32 	%r806, [%rd12+188];
	xor.b32  	%r1374, %r1374, %r806;
	ld.global.u32 	%r807, [%rd12+192];
	xor.b32  	%r1373, %r1373, %r807;
	ld.global.u32 	%r808, [%rd12+196];
	xor.b32  	%r1372, %r1372, %r808;
$L__BB0_25:
	and.b32  	%r810, %r737, 1024;
	setp.eq.s32 	%p14, %r810, 0;
	@%p14 bra 	$L__BB0_27;
	ld.global.u32 	%r811, [%rd12+200];
	xor.b32  	%r1376, %r1376, %r811;
	ld.global.u32 	%r812, [%rd12+204];
	xor.b32  	%r1375, %r1375, %r812;
	ld.global.u32 	%r813, [%rd12+208];
	xor.b32  	%r1374, %r1374, %r813;
	ld.global.u32 	%r814, [%rd12+212];
	xor.b32  	%r1373, %r1373, %r814;
	ld.global.u32 	%r815, [%rd12+216];
	xor.b32  	%r1372, %r1372, %r815;
$L__BB0_27:
	and.b32  	%r817, %r737, 2048;
	setp.eq.s32 	%p15, %r817, 0;
	@%p15 bra 	$L__BB0_29;
	ld.global.u32 	%r818, [%rd12+220];
	xor.b32  	%r1376, %r1376, %r818;
	ld.global.u32 	%r819, [%rd12+224];
	xor.b32  	%r1375, %r1375, %r819;
	ld.global.u32 	%r820, [%rd12+228];
	xor.b32  	%r1374, %r1374, %r820;
	ld.global.u32 	%r821, [%rd12+232];
	xor.b32  	%r1373, %r1373, %r821;
	ld.global.u32 	%r822, [%rd12+236];
	xor.b32  	%r1372, %r1372, %r822;
$L__BB0_29:
	and.b32  	%r824, %r737, 4096;
	setp.eq.s32 	%p16, %r824, 0;
	@%p16 bra 	$L__BB0_31;
	ld.global.u32 	%r825, [%rd12+240];
	xor.b32  	%r1376, %r1376, %r825;
	ld.global.u32 	%r826, [%rd12+244];
	xor.b32  	%r1375, %r1375, %r826;
	ld.global.u32 	%r827, [%rd12+248];
	xor.b32  	%r1374, %r1374, %r827;
	ld.global.u32 	%r828, [%rd12+252];
	xor.b32  	%r1373, %r1373, %r828;
	ld.global.u32 	%r829, [%rd12+256];
	xor.b32  	%r1372, %r1372, %r829;
$L__BB0_31:
	and.b32  	%r831, %r737, 8192;
	setp.eq.s32 	%p17, %r831, 0;
	@%p17 bra 	$L__BB0_33;
	ld.global.u32 	%r832, [%rd12+260];
	xor.b32  	%r1376, %r1376, %r832;
	ld.global.u32 	%r833, [%rd12+264];
	xor.b32  	%r1375, %r1375, %r833;
	ld.global.u32 	%r834, [%rd12+268];
	xor.b32  	%r1374, %r1374, %r834;
	ld.global.u32 	%r835, [%rd12+272];
	xor.b32  	%r1373, %r1373, %r835;
	ld.global.u32 	%r836, [%rd12+276];
	xor.b32  	%r1372, %r1372, %r836;
$L__BB0_33:
	and.b32  	%r838, %r737, 16384;
	setp.eq.s32 	%p18, %r838, 0;
	@%p18 bra 	$L__BB0_35;
	ld.global.u32 	%r839, [%rd12+280];
	xor.b32  	%r1376, %r1376, %r839;
	ld.global.u32 	%r840, [%rd12+284];
	xor.b32  	%r1375, %r1375, %r840;
	ld.global.u32 	%r841, [%rd12+288];
	xor.b32  	%r1374, %r1374, %r841;
	ld.global.u32 	%r842, [%rd12+292];
	xor.b32  	%r1373, %r1373, %r842;
	ld.global.u32 	%r843, [%rd12+296];
	xor.b32  	%r1372, %r1372, %r843;
$L__BB0_35:
	and.b32  	%r845, %r737, 32768;
	setp.eq.s32 	%p19, %r845, 0;
	@%p19 bra 	$L__BB0_37;
	ld.global.u32 	%r846, [%rd12+300];
	xor.b32  	%r1376, %r1376, %r846;
	ld.global.u32 	%r847, [%rd12+304];
	xor.b32  	%r1375, %r1375, %r847;
	ld.global.u32 	%r848, [%rd12+308];
	xor.b32  	%r1374, %r1374, %r848;
	ld.global.u32 	%r849, [%rd12+312];
	xor.b32  	%r1373, %r1373, %r849;
	ld.global.u32 	%r850, [%rd12+316];
	xor.b32  	%r1372, %r1372, %r850;
$L__BB0_37:
	add.s32 	%r1371, %r1371, 16;
	setp.ne.s32 	%p20, %r1371, 32;
	@%p20 bra 	$L__BB0_5;
	mad.lo.s32 	%r851, %r1365, -31, %r21;
	add.s32 	%r1365, %r851, 1;
	setp.ne.s32 	%p21, %r1365, 5;
	@%p21 bra 	$L__BB0_4;
	st.local.u32 	[%rd3+4], %r1376;
	st.local.v2.u32 	[%rd3+8], {%r1375, %r1374};
	st.local.v2.u32 	[%rd3+16], {%r1373, %r1372};
	setp.eq.s64 	%p22, %rd10, 1;
	@%p22 bra 	$L__BB0_114;
	mov.b32 	%r1372, 0;
	mov.u32 	%r1373, %r1372;
	mov.u32 	%r1374, %r1372;
	mov.u32 	%r1375, %r1372;
	mov.u32 	%r1376, %r1372;
	mov.u32 	%r1457, %r1372;
$L__BB0_41:
	mul.wide.u32 	%rd41, %r1457, 4;
	add.s64 	%rd42, %rd3, %rd41;
	ld.local.u32 	%r196, [%rd42+4];
	shl.b32 	%r197, %r1457, 5;
	mov.b32 	%r1463, 0;
$L__BB0_42:
	.pragma "nounroll";
	shr.u32 	%r854, %r196, %r1463;
	and.b32  	%r855, %r854, 1;
	setp.eq.b32 	%p23, %r855, 1;
	not.pred 	%p24, %p23;
	add.s32 	%r856, %r197, %r1463;
	mul.lo.s32 	%r857, %r856, 5;
	mul.wide.u32 	%rd43, %r857, 4;
	add.s64 	%rd13, %rd11, %rd43;
	@%p24 bra 	$L__BB0_44;
	ld.global.u32 	%r858, [%rd13];
	xor.b32  	%r1376, %r1376, %r858;
	ld.global.u32 	%r859, [%rd13+4];
	xor.b32  	%r1375, %r1375, %r859;
	ld.global.u32 	%r860, [%rd13+8];
	xor.b32  	%r1374, %r1374, %r860;
	ld.global.u32 	%r861, [%rd13+12];
	xor.b32  	%r1373, %r1373, %r861;
	ld.global.u32 	%r862, [%rd13+16];
	xor.b32  	%r1372, %r1372, %r862;
$L__BB0_44:
	and.b32  	%r864, %r854, 2;
	setp.eq.s32 	%p25, %r864, 0;
	@%p25 bra 	$L__BB0_46;
	ld.global.u32 	%r865, [%rd13+20];
	xor.b32  	%r1376, %r1376, %r865;
	ld.global.u32 	%r866, [%rd13+24];
	xor.b32  	%r1375, %r1375, %r866;
	ld.global.u32 	%r867, [%rd13+28];
	xor.b32  	%r1374, %r1374, %r867;
	ld.global.u32 	%r868, [%rd13+32];
	xor.b32  	%r1373, %r1373, %r868;
	ld.global.u32 	%r869, [%rd13+36];
	xor.b32  	%r1372, %r1372, %r869;
$L__BB0_46:
	and.b32  	%r871, %r854, 4;
	setp.eq.s32 	%p26, %r871, 0;
	@%p26 bra 	$L__BB0_48;
	ld.global.u32 	%r872, [%rd13+40];
	xor.b32  	%r1376, %r1376, %r872;
	ld.global.u32 	%r873, [%rd13+44];
	xor.b32  	%r1375, %r1375, %r873;
	ld.global.u32 	%r874, [%rd13+48];
	xor.b32  	%r1374, %r1374, %r874;
	ld.global.u32 	%r875, [%rd13+52];
	xor.b32  	%r1373, %r1373, %r875;
	ld.global.u32 	%r876, [%rd13+56];
	xor.b32  	%r1372, %r1372, %r876;
$L__BB0_48:
	and.b32  	%r878, %r854, 8;
	setp.eq.s32 	%p27, %r878, 0;
	@%p27 bra 	$L__BB0_50;
	ld.global.u32 	%r879, [%rd13+60];
	xor.b32  	%r1376, %r1376, %r879;
	ld.global.u32 	%r880, [%rd13+64];
	xor.b32  	%r1375, %r1375, %r880;
	ld.global.u32 	%r881, [%rd13+68];
	xor.b32  	%r1374, %r1374, %r881;
	ld.global.u32 	%r882, [%rd13+72];
	xor.b32  	%r1373, %r1373, %r882;
	ld.global.u32 	%r883, [%rd13+76];
	xor.b32  	%r1372, %r1372, %r883;
$L__BB0_50:
	and.b32  	%r885, %r854, 16;
	setp.eq.s32 	%p28, %r885, 0;
	@%p28 bra 	$L__BB0_52;
	ld.global.u32 	%r886, [%rd13+80];
	xor.b32  	%r1376, %r1376, %r886;
	ld.global.u32 	%r887, [%rd13+84];
	xor.b32  	%r1375, %r1375, %r887;
	ld.global.u32 	%r888, [%rd13+88];
	xor.b32  	%r1374, %r1374, %r888;
	ld.global.u32 	%r889, [%rd13+92];
	xor.b32  	%r1373, %r1373, %r889;
	ld.global.u32 	%r890, [%rd13+96];
	xor.b32  	%r1372, %r1372, %r890;
$L__BB0_52:
	and.b32  	%r892, %r854, 32;
	setp.eq.s32 	%p29, %r892, 0;
	@%p29 bra 	$L__BB0_54;
	ld.global.u32 	%r893, [%rd13+100];
	xor.b32  	%r1376, %r1376, %r893;
	ld.global.u32 	%r894, [%rd13+104];
	xor.b32  	%r1375, %r1375, %r894;
	ld.global.u32 	%r895, [%rd13+108];
	xor.b32  	%r1374, %r1374, %r895;
	ld.global.u32 	%r896, [%rd13+112];
	xor.b32  	%r1373, %r1373, %r896;
	ld.global.u32 	%r897, [%rd13+116];
	xor.b32  	%r1372, %r1372, %r897;
$L__BB0_54:
	and.b32  	%r899, %r854, 64;
	setp.eq.s32 	%p30, %r899, 0;
	@%p30 bra 	$L__BB0_56;
	ld.global.u32 	%r900, [%rd13+120];
	xor.b32  	%r1376, %r1376, %r900;
	ld.global.u32 	%r901, [%rd13+124];
	xor.b32  	%r1375, %r1375, %r901;
	ld.global.u32 	%r902, [%rd13+128];
	xor.b32  	%r1374, %r1374, %r902;
	ld.global.u32 	%r903, [%rd13+132];
	xor.b32  	%r1373, %r1373, %r903;
	ld.global.u32 	%r904, [%rd13+136];
	xor.b32  	%r1372, %r1372, %r904;
$L__BB0_56:
	and.b32  	%r906, %r854, 128;
	setp.eq.s32 	%p31, %r906, 0;
	@%p31 bra 	$L__BB0_58;
	ld.global.u32 	%r907, [%rd13+140];
	xor.b32  	%r1376, %r1376, %r907;
	ld.global.u32 	%r908, [%rd13+144];
	xor.b32  	%r1375, %r1375, %r908;
	ld.global.u32 	%r909, [%rd13+148];
	xor.b32  	%r1374, %r1374, %r909;
	ld.global.u32 	%r910, [%rd13+152];
	xor.b32  	%r1373, %r1373, %r910;
	ld.global.u32 	%r911, [%rd13+156];
	xor.b32  	%r1372, %r1372, %r911;
$L__BB0_58:
	and.b32  	%r913, %r854, 256;
	setp.eq.s32 	%p32, %r913, 0;
	@%p32 bra 	$L__BB0_60;
	ld.global.u32 	%r914, [%rd13+160];
	xor.b32  	%r1376, %r1376, %r914;
	ld.global.u32 	%r915, [%rd13+164];
	xor.b32  	%r1375, %r1375, %r915;
	ld.global.u32 	%r916, [%rd13+168];
	xor.b32  	%r1374, %r1374, %r916;
	ld.global.u32 	%r917, [%rd13+172];
	xor.b32  	%r1373, %r1373, %r917;
	ld.global.u32 	%r918, [%rd13+176];
	xor.b32  	%r1372, %r1372, %r918;
$L__BB0_60:
	and.b32  	%r920, %r854, 512;
	setp.eq.s32 	%p33, %r920, 0;
	@%p33 bra 	$L__BB0_62;
	ld.global.u32 	%r921, [%rd13+180];
	xor.b32  	%r1376, %r1376, %r921;
	ld.global.u32 	%r922, [%rd13+184];
	xor.b32  	%r1375, %r1375, %r922;
	ld.global.u32 	%r923, [%rd13+188];
	xor.b32  	%r1374, %r1374, %r923;
	ld.global.u32 	%r924, [%rd13+192];
	xor.b32  	%r1373, %r1373, %r924;
	ld.global.u32 	%r925, [%rd13+196];
	xor.b32  	%r1372, %r1372, %r925;
$L__BB0_62:
	and.b32  	%r927, %r854, 1024;
	setp.eq.s32 	%p34, %r927, 0;
	@%p34 bra 	$L__BB0_64;
	ld.global.u32 	%r928, [%rd13+200];
	xor.b32  	%r1376, %r1376, %r928;
	ld.global.u32 	%r929, [%rd13+204];
	xor.b32  	%r1375, %r1375, %r929;
	ld.global.u32 	%r930, [%rd13+208];
	xor.b32  	%r1374, %r1374, %r930;
	ld.global.u32 	%r931, [%rd13+212];
	xor.b32  	%r1373, %r1373, %r931;
	ld.global.u32 	%r932, [%rd13+216];
	xor.b32  	%r1372, %r1372, %r932;
$L__BB0_64:
	and.b32  	%r934, %r854, 2048;
	setp.eq.s32 	%p35, %r934, 0;
	@%p35 bra 	$L__BB0_66;
	ld.global.u32 	%r935, [%rd13+220];
	xor.b32  	%r1376, %r1376, %r935;
	ld.global.u32 	%r936, [%rd13+224];
	xor.b32  	%r1375, %r1375, %r936;
	ld.global.u32 	%r937, [%rd13+228];
	xor.b32  	%r1374, %r1374, %r937;
	ld.global.u32 	%r938, [%rd13+232];
	xor.b32  	%r1373, %r1373, %r938;
	ld.global.u32 	%r939, [%rd13+236];
	xor.b32  	%r1372, %r1372, %r939;
$L__BB0_66:
	and.b32  	%r941, %r854, 4096;
	setp.eq.s32 	%p36, %r941, 0;
	@%p36 bra 	$L__BB0_68;
	ld.global.u32 	%r942, [%rd13+240];
	xor.b32  	%r1376, %r1376, %r942;
	ld.global.u32 	%r943, [%rd13+244];
	xor.b32  	%r1375, %r1375, %r943;
	ld.global.u32 	%r944, [%rd13+248];
	xor.b32  	%r1374, %r1374, %r944;
	ld.global.u32 	%r945, [%rd13+252];
	xor.b32  	%r1373, %r1373, %r945;
	ld.global.u32 	%r946, [%rd13+256];
	xor.b32  	%r1372, %r1372, %r946;
$L__BB0_68:
	and.b32  	%r948, %r854, 8192;
	setp.eq.s32 	%p37, %r948, 0;
	@%p37 bra 	$L__BB0_70;
	ld.global.u32 	%r949, [%rd13+260];
	xor.b32  	%r1376, %r1376, %r949;
	ld.global.u32 	%r950, [%rd13+264];
	xor.b32  	%r1375, %r1375, %r950;
	ld.global.u32 	%r951, [%rd13+268];
	xor.b32  	%r1374, %r1374, %r951;
	ld.global.u32 	%r952, [%rd13+272];
	xor.b32  	%r1373, %r1373, %r952;
	ld.global.u32 	%r953, [%rd13+276];
	xor.b32  	%r1372, %r1372, %r953;
$L__BB0_70:
	and.b32  	%r955, %r854, 16384;
	setp.eq.s32 	%p38, %r955, 0;
	@%p38 bra 	$L__BB0_72;
	ld.global.u32 	%r956, [%rd13+280];
	xor.b32  	%r1376, %r1376, %r956;
	ld.global.u32 	%r957, [%rd13+284];
	xor.b32  	%r1375, %r1375, %r957;
	ld.global.u32 	%r958, [%rd13+288];
	xor.b32  	%r1374, %r1374, %r958;
	ld.global.u32 	%r959, [%rd13+292];
	xor.b32  	%r1373, %r1373, %r959;
	ld.global.u32 	%r960, [%rd13+296];
	xor.b32  	%r1372, %r1372, %r960;
$L__BB0_72:
	and.b32  	%r962, %r854, 32768;
	setp.eq.s32 	%p39, %r962, 0;
	@%p39 bra 	$L__BB0_74;
	ld.global.u32 	%r963, [%rd13+300];
	xor.b32  	%r1376, %r1376, %r963;
	ld.global.u32 	%r964, [%rd13+304];
	xor.b32  	%r1375, %r1375, %r964;
	ld.global.u32 	%r965, [%rd13+308];
	xor.b32  	%r1374, %r1374, %r965;
	ld.global.u32 	%r966, [%rd13+312];
	xor.b32  	%r1373, %r1373, %r966;
	ld.global.u32 	%r967, [%rd13+316];
	xor.b32  	%r1372, %r1372, %r967;
$L__BB0_74:
	add.s32 	%r1463, %r1463, 16;
	setp.ne.s32 	%p40, %r1463, 32;
	@%p40 bra 	$L__BB0_42;
	mad.lo.s32 	%r968, %r1457, -31, %r197;
	add.s32 	%r1457, %r968, 1;
	setp.ne.s32 	%p41, %r1457, 5;
	@%p41 bra 	$L__BB0_41;
	st.local.u32 	[%rd3+4], %r1376;
	st.local.v2.u32 	[%rd3+8], {%r1375, %r1374};
	st.local.v2.u32 	[%rd3+16], {%r1373, %r1372};
	setp.ne.s64 	%p42, %rd10, 3;
	@%p42 bra 	$L__BB0_114;
	mov.b32 	%r1372, 0;
	mov.u32 	%r1373, %r1372;
	mov.u32 	%r1374, %r1372;
	mov.u32 	%r1375, %r1372;
	mov.u32 	%r1376, %r1372;
	mov.u32 	%r1549, %r1372;
$L__BB0_78:
	mul.wide.u32 	%rd44, %r1549, 4;
	add.s64 	%rd45, %rd3, %rd44;
	ld.local.u32 	%r372, [%rd45+4];
	shl.b32 	%r373, %r1549, 5;
	mov.b32 	%r1555, 0;
$L__BB0_79:
	.pragma "nounroll";
	shr.u32 	%r971, %r372, %r1555;
	and.b32  	%r972, %r971, 1;
	setp.eq.b32 	%p43, %r972, 1;
	not.pred 	%p44, %p43;
	add.s32 	%r973, %r373, %r1555;
	mul.lo.s32 	%r974, %r973, 5;
	mul.wide.u32 	%rd46, %r974, 4;
	add.s64 	%rd14, %rd11, %rd46;
	@%p44 bra 	$L__BB0_81;
	ld.global.u32 	%r975, [%rd14];
	xor.b32  	%r1376, %r1376, %r975;
	ld.global.u32 	%r976, [%rd14+4];
	xor.b32  	%r1375, %r1375, %r976;
	ld.global.u32 	%r977, [%rd14+8];
	xor.b32  	%r1374, %r1374, %r977;
	ld.global.u32 	%r978, [%rd14+12];
	xor.b32  	%r1373, %r1373, %r978;
	ld.global.u32 	%r979, [%rd14+16];
	xor.b32  	%r1372, %r1372, %r979;
$L__BB0_81:
	and.b32  	%r981, %r971, 2;
	setp.eq.s32 	%p45, %r981, 0;
	@%p45 bra 	$L__BB0_83;
	ld.global.u32 	%r982, [%rd14+20];
	xor.b32  	%r1376, %r1376, %r982;
	ld.global.u32 	%r983, [%rd14+24];
	xor.b32  	%r1375, %r1375, %r983;
	ld.global.u32 	%r984, [%rd14+28];
	xor.b32  	%r1374, %r1374, %r984;
	ld.global.u32 	%r985, [%rd14+32];
	xor.b32  	%r1373, %r1373, %r985;
	ld.global.u32 	%r986, [%rd14+36];
	xor.b32  	%r1372, %r1372, %r986;
$L__BB0_83:
	and.b32  	%r988, %r971, 4;
	setp.eq.s32 	%p46, %r988, 0;
	@%p46 bra 	$L__BB0_85;
	ld.global.u32 	%r989, [%rd14+40];
	xor.b32  	%r1376, %r1376, %r989;
	ld.global.u32 	%r990, [%rd14+44];
	xor.b32  	%r1375, %r1375, %r990;
	ld.global.u32 	%r991, [%rd14+48];
	xor.b32  	%r1374, %r1374, %r991;
	ld.global.u32 	%r992, [%rd14+52];
	xor.b32  	%r1373, %r1373, %r992;
	ld.global.u32 	%r993, [%rd14+56];
	xor.b32  	%r1372, %r1372, %r993;
$L__BB0_85:
	and.b32  	%r995, %r971, 8;
	setp.eq.s32 	%p47, %r995, 0;
	@%p47 bra 	$L__BB0_87;
	ld.global.u32 	%r996, [%rd14+60];
	xor.b32  	%r1376, %r1376, %r996;
	ld.global.u32 	%r997, [%rd14+64];
	xor.b32  	%r1375, %r1375, %r997;
	ld.global.u32 	%r998, [%rd14+68];
	xor.b32  	%r1374, %r1374, %r998;
	ld.global.u32 	%r999, [%rd14+72];
	xor.b32  	%r1373, %r1373, %r999;
	ld.global.u32 	%r1000, [%rd14+76];
	xor.b32  	%r1372, %r1372, %r1000;
$L__BB0_87:
	and.b32  	%r1002, %r971, 16;
	setp.eq.s32 	%p48, %r1002, 0;
	@%p48 bra 	$L__BB0_89;
	ld.global.u32 	%r1003, [%rd14+80];
	xor.b32  	%r1376, %r1376, %r1003;
	ld.global.u32 	%r1004, [%rd14+84];
	xor.b32  	%r1375, %r1375, %r1004;
	ld.global.u32 	%r1005, [%rd14+88];
	xor.b32  	%r1374, %r1374, %r1005;
	ld.global.u32 	%r1006, [%rd14+92];
	xor.b32  	%r1373, %r1373, %r1006;
	ld.global.u32 	%r1007, [%rd14+96];
	xor.b32  	%r1372, %r1372, %r1007;
$L__BB0_89:
	and.b32  	%r1009, %r971, 32;
	setp.eq.s32 	%p49, %r1009, 0;
	@%p49 bra 	$L__BB0_91;
	ld.global.u32 	%r1010, [%rd14+100];
	xor.b32  	%r1376, %r1376, %r1010;
	ld.global.u32 	%r1011, [%rd14+104];
	xor.b32  	%r1375, %r1375, %r1011;
	ld.global.u32 	%r1012, [%rd14+108];
	xor.b32  	%r1374, %r1374, %r1012;
	ld.global.u32 	%r1013, [%rd14+112];
	xor.b32  	%r1373, %r1373, %r1013;
	ld.global.u32 	%r1014, [%rd14+116];
	xor.b32  	%r1372, %r1372, %r1014;
$L__BB0_91:
	and.b32  	%r1016, %r971, 64;
	setp.eq.s32 	%p50, %r1016, 0;
	@%p50 bra 	$L__BB0_93;
	ld.global.u32 	%r1017, [%rd14+120];
	xor.b32  	%r1376, %r1376, %r1017;
	ld.global.u32 	%r1018, [%rd14+124];
	xor.b32  	%r1375, %r1375, %r1018;
	ld.global.u32 	%r1019, [%rd14+128];
	xor.b32  	%r1374, %r1374, %r1019;
	ld.global.u32 	%r1020, [%rd14+132];
	xor.b32  	%r1373, %r1373, %r1020;
	ld.global.u32 	%r1021, [%rd14+136];
	xor.b32  	%r1372, %r1372, %r1021;
$L__BB0_93:
	and.b32  	%r1023, %r971, 128;
	setp.eq.s32 	%p51, %r1023, 0;
	@%p51 bra 	$L__BB0_95;
	ld.global.u32 	%r1024, [%rd14+140];
	xor.b32  	%r1376, %r1376, %r1024;
	ld.global.u32 	%r1025, [%rd14+144];
	xor.b32  	%r1375, %r1375, %r1025;
	ld.global.u32 	%r1026, [%rd14+148];
	xor.b32  	%r1374, %r1374, %r1026;
	ld.global.u32 	%r1027, [%rd14+152];
	xor.b32  	%r1373, %r1373, %r1027;
	ld.global.u32 	%r1028, [%rd14+156];
	xor.b32  	%r1372, %r1372, %r1028;
$L__BB0_95:
	and.b32  	%r1030, %r971, 256;
	setp.eq.s32 	%p52, %r1030, 0;
	@%p52 bra 	$L__BB0_97;
	ld.global.u32 	%r1031, [%rd14+160];
	xor.b32  	%r1376, %r1376, %r1031;
	ld.global.u32 	%r1032, [%rd14+164];
	xor.b32  	%r1375, %r1375, %r1032;
	ld.global.u32 	%r1033, [%rd14+168];
	xor.b32  	%r1374, %r1374, %r1033;
	ld.global.u32 	%r1034, [%rd14+172];
	xor.b32  	%r1373, %r1373, %r1034;
	ld.global.u32 	%r1035, [%rd14+176];
	xor.b32  	%r1372, %r1372, %r1035;
$L__BB0_97:
	and.b32  	%r1037, %r971, 512;
	setp.eq.s32 	%p53, %r1037, 0;
	@%p53 bra 	$L__BB0_99;
	ld.global.u32 	%r1038, [%rd14+180];
	xor.b32  	%r1376, %r1376, %r1038;
	ld.global.u32 	%r1039, [%rd14+184];
	xor.b32  	%r1375, %r1375, %r1039;
	ld.global.u32 	%r1040, [%rd14+188];
	xor.b32  	%r1374, %r1374, %r1040;
	ld.global.u32 	%r1041, [%rd14+192];
	xor.b32  	%r1373, %r1373, %r1041;
	ld.global.u32 	%r1042, [%rd14+196];
	xor.b32  	%r1372, %r1372, %r1042;
$L__BB0_99:
	and.b32  	%r1044, %r971, 1024;
	setp.eq.s32 	%p54, %r1044, 0;
	@%p54 bra 	$L__BB0_101;
	ld.global.u32 	%r1045, [%rd14+200];
	xor.b32  	%r1376, %r1376, %r1045;
	ld.global.u32 	%r1046, [%rd14+204];
	xor.b32  	%r1375, %r1375, %r1046;
	ld.global.u32 	%r1047, [%rd14+208];
	xor.b32  	%r1374, %r1374, %r1047;
	ld.global.u32 	%r1048, [%rd14+212];
	xor.b32  	%r1373, %r1373, %r1048;
	ld.global.u32 	%r1049, [%rd14+216];
	xor.b32  	%r1372, %r1372, %r1049;
$L__BB0_101:
	and.b32  	%r1051, %r971, 2048;
	setp.eq.s32 	%p55, %r1051, 0;
	@%p55 bra 	$L__BB0_103;
	ld.global.u32 	%r1052, [%rd14+220];
	xor.b32  	%r1376, %r1376, %r1052;
	ld.global.u32 	%r1053, [%rd14+224];
	xor.b32  	%r1375, %r1375, %r1053;
	ld.global.u32 	%r1054, [%rd14+228];
	xor.b32  	%r1374, %r1374, %r1054;
	ld.global.u32 	%r1055, [%rd14+232];
	xor.b32  	%r1373, %r1373, %r1055;
	ld.global.u32 	%r1056, [%rd14+236];
	xor.b32  	%r1372, %r1372, %r1056;
$L__BB0_103:
	and.b32  	%r1058, %r971, 4096;
	setp.eq.s32 	%p56, %r1058, 0;
	@%p56 bra 	$L__BB0_105;
	ld.global.u32 	%r1059, [%rd14+240];
	xor.b32  	%r1376, %r1376, %r1059;
	ld.global.u32 	%r1060, [%rd14+244];
	xor.b32  	%r1375, %r1375, %r1060;
	ld.global.u32 	%r1061, [%rd14+248];
	xor.b32  	%r1374, %r1374, %r1061;
	ld.global.u32 	%r1062, [%rd14+252];
	xor.b32  	%r1373, %r1373, %r1062;
	ld.global.u32 	%r1063, [%rd14+256];
	xor.b32  	%r1372, %r1372, %r1063;
$L__BB0_105:
	and.b32  	%r1065, %r971, 8192;
	setp.eq.s32 	%p57, %r1065, 0;
	@%p57 bra 	$L__BB0_107;
	ld.global.u32 	%r1066, [%rd14+260];
	xor.b32  	%r1376, %r1376, %r1066;
	ld.global.u32 	%r1067, [%rd14+264];
	xor.b32  	%r1375, %r1375, %r1067;
	ld.global.u32 	%r1068, [%rd14+268];
	xor.b32  	%r1374, %r1374, %r1068;
	ld.global.u32 	%r1069, [%rd14+272];
	xor.b32  	%r1373, %r1373, %r1069;
	ld.global.u32 	%r1070, [%rd14+276];
	xor.b32  	%r1372, %r1372, %r1070;
$L__BB0_107:
	and.b32  	%r1072, %r971, 16384;
	setp.eq.s32 	%p58, %r1072, 0;
	@%p58 bra 	$L__BB0_109;
	ld.global.u32 	%r1073, [%rd14+280];
	xor.b32  	%r1376, %r1376, %r1073;
	ld.global.u32 	%r1074, [%rd14+284];
	xor.b32  	%r1375, %r1375, %r1074;
	ld.global.u32 	%r1075, [%rd14+288];
	xor.b32  	%r1374, %r1374, %r1075;
	ld.global.u32 	%r1076, [%rd14+292];
	xor.b32  	%r1373, %r1373, %r1076;
	ld.global.u32 	%r1077, [%rd14+296];
	xor.b32  	%r1372, %r1372, %r1077;
$L__BB0_109:
	and.b32  	%r1079, %r971, 32768;
	setp.eq.s32 	%p59, %r1079, 0;
	@%p59 bra 	$L__BB0_111;
	ld.global.u32 	%r1080, [%rd14+300];
	xor.b32  	%r1376, %r1376, %r1080;
	ld.global.u32 	%r1081, [%rd14+304];
	xor.b32  	%r1375, %r1375, %r1081;
	ld.global.u32 	%r1082, [%rd14+308];
	xor.b32  	%r1374, %r1374, %r1082;
	ld.global.u32 	%r1083, [%rd14+312];
	xor.b32  	%r1373, %r1373, %r1083;
	ld.global.u32 	%r1084, [%rd14+316];
	xor.b32  	%r1372, %r1372, %r1084;
$L__BB0_111:
	add.s32 	%r1555, %r1555, 16;
	setp.ne.s32 	%p60, %r1555, 32;
	@%p60 bra 	$L__BB0_79;
	mad.lo.s32 	%r1085, %r1549, -31, %r373;
	add.s32 	%r1549, %r1085, 1;
	setp.ne.s32 	%p61, %r1549, 5;
	@%p61 bra 	$L__BB0_78;
	st.local.u32 	[%rd3+4], %r1376;
	st.local.v2.u32 	[%rd3+8], {%r1375, %r1374};
	st.local.v2.u32 	[%rd3+16], {%r1373, %r1372};
$L__BB0_114:
	shr.u64 	%rd276, %rd9, 2;
	add.s32 	%r1359, %r1359, 1;
	setp.gt.u64 	%p62, %rd9, 3;
	@%p62 bra 	$L__BB0_2;
$L__BB0_115:
	ld.param.u32 	%r1352, [_Z11EvaluateGenPfP5AgentS1_if_param_3];
	cvt.u32.u64 	%r1086, %rd8;
	mov.b32 	%r1087, 0;
	st.local.v2.u32 	[%rd3+24], {%r1087, %r1087};
	st.local.u32 	[%rd3+32], %r1087;
	mov.b64 	%rd47, 0;
	st.local.u64 	[%rd3+40], %rd47;
	setp.ge.u32 	%p63, %r1086, %r1352;
	@%p63 bra 	$L__BB0_265;
	ld.param.f32 	%f91, [_Z11EvaluateGenPfP5AgentS1_if_param_4];
	ld.param.u64 	%rd271, [_Z11EvaluateGenPfP5AgentS1_if_param_1];
	ld.param.u64 	%rd269, [_Z11EvaluateGenPfP5AgentS1_if_param_0];
	cvta.to.global.u64 	%rd48, %rd271;
	mov.u32 	%r1089, %ntid.x;
	mov.u32 	%r1090, %tid.x;
	mad.lo.s32 	%r1091, %r725, %r1089, %r1090;
	cvt.u64.u32 	%rd16, %r1091;
	mul.wide.u32 	%rd49, %r1091, 64;
	add.s64 	%rd17, %rd48, %rd49;
	ld.global.u32 	%r553, [%rd17+8];
	ld.global.u32 	%r554, [%rd17+12];
	mad.lo.s32 	%r1092, %r554, 14, %r553;
	cvta.to.global.u64 	%rd50, %rd269;
	mul.wide.s32 	%rd51, %r1092, 4;
	add.s64 	%rd52, %rd50, %rd51;
	ld.global.f32 	%f3, [%rd52];
	add.f32 	%f4, %f3, 0f00000000;
	ld.global.u32 	%r555, [%rd17+16];
	mad.lo.s32 	%r1093, %r555, 14, %r554;
	mul.wide.s32 	%rd53, %r1093, 4;
	add.s64 	%rd54, %rd50, %rd53;
	ld.global.f32 	%f5, [%rd54];
	add.f32 	%f6, %f4, %f5;
	ld.global.u32 	%r556, [%rd17+20];
	mad.lo.s32 	%r1094, %r556, 14, %r555;
	mul.wide.s32 	%rd55, %r1094, 4;
	add.s64 	%rd56, %rd50, %rd55;
	ld.global.f32 	%f7, [%rd56];
	add.f32 	%f8, %f6, %f7;
	ld.global.u32 	%r557, [%rd17+24];
	mad.lo.s32 	%r1095, %r557, 14, %r556;
	mul.wide.s32 	%rd57, %r1095, 4;
	add.s64 	%rd58, %rd50, %rd57;
	ld.global.f32 	%f9, [%rd58];
	add.f32 	%f10, %f8, %f9;
	ld.global.u32 	%r558, [%rd17+28];
	mad.lo.s32 	%r1096, %r558, 14, %r557;
	mul.wide.s32 	%rd59, %r1096, 4;
	add.s64 	%rd60, %rd50, %rd59;
	ld.global.f32 	%f11, [%rd60];
	add.f32 	%f12, %f10, %f11;
	ld.global.u32 	%r559, [%rd17+32];
	mad.lo.s32 	%r1097, %r559, 14, %r558;
	mul.wide.s32 	%rd61, %r1097, 4;
	add.s64 	%rd62, %rd50, %rd61;
	ld.global.f32 	%f13, [%rd62];
	add.f32 	%f14, %f12, %f13;
	ld.global.u32 	%r560, [%rd17+36];
	mad.lo.s32 	%r1098, %r560, 14, %r559;
	mul.wide.s32 	%rd63, %r1098, 4;
	add.s64 	%rd64, %rd50, %rd63;
	ld.global.f32 	%f15, [%rd64];
	add.f32 	%f16, %f14, %f15;
	ld.global.u32 	%r561, [%rd17+40];
	mad.lo.s32 	%r1099, %r561, 14, %r560;
	mul.wide.s32 	%rd65, %r1099, 4;
	add.s64 	%rd66, %rd50, %rd65;
	ld.global.f32 	%f17, [%rd66];
	add.f32 	%f18, %f16, %f17;
	ld.global.u32 	%r562, [%rd17+44];
	mad.lo.s32 	%r1100, %r562, 14, %r561;
	mul.wide.s32 	%rd67, %r1100, 4;
	add.s64 	%rd68, %rd50, %rd67;
	ld.global.f32 	%f19, [%rd68];
	add.f32 	%f20, %f18, %f19;
	ld.global.u32 	%r563, [%rd17+48];
	mad.lo.s32 	%r1101, %r563, 14, %r562;
	mul.wide.s32 	%rd69, %r1101, 4;
	add.s64 	%rd70, %rd50, %rd69;
	ld.global.f32 	%f21, [%rd70];
	add.f32 	%f22, %f20, %f21;
	ld.global.u32 	%r564, [%rd17+52];
	mad.lo.s32 	%r1102, %r564, 14, %r563;
	mul.wide.s32 	%rd71, %r1102, 4;
	add.s64 	%rd72, %rd50, %rd71;
	ld.global.f32 	%f23, [%rd72];
	add.f32 	%f24, %f22, %f23;
	ld.global.u32 	%r565, [%rd17+56];
	mad.lo.s32 	%r1103, %r565, 14, %r564;
	mul.wide.s32 	%rd73, %r1103, 4;
	add.s64 	%rd74, %rd50, %rd73;
	ld.global.f32 	%f25, [%rd74];
	add.f32 	%f26, %f24, %f25;
	ld.global.u32 	%r566, [%rd17+60];
	mad.lo.s32 	%r1104, %r566, 14, %r565;
	mul.wide.s32 	%rd75, %r1104, 4;
	add.s64 	%rd76, %rd50, %rd75;
	ld.global.f32 	%f27, [%rd76];
	add.f32 	%f28, %f26, %f27;
	mad.lo.s32 	%r1105, %r553, 14, %r566;
	mul.wide.s32 	%rd77, %r1105, 4;
	add.s64 	%rd78, %rd50, %rd77;
	ld.global.f32 	%f29, [%rd78];
	add.f32 	%f1, %f28, %f29;
	st.global.f32 	[%rd17+4], %f1;
	shr.u32 	%r1106, %r1376, 2;
	xor.b32  	%r1107, %r1106, %r1376;
	shl.b32 	%r1108, %r1372, 4;
	shl.b32 	%r1109, %r1107, 1;
	xor.b32  	%r1110, %r1109, %r1108;
	xor.b32  	%r1111, %r1110, %r1107;
	xor.b32  	%r1710, %r1111, %r1372;
	mad.lo.s32 	%r1112, %r2, -1703105765, %r1;
	add.s32 	%r568, %r1112, 6615241;
	add.s32 	%r1113, %r568, %r1710;
	add.s32 	%r1114, %r1113, 362437;
	cvt.rn.f32.u32 	%f30, %r1114;
	fma.rn.f32 	%f31, %f30, 0f2F800000, 0f2F000000;
	setp.geu.f32 	%p64, %f31, %f91;
	@%p64 bra 	$L__BB0_264;
	ld.param.u32 	%r1353, [_Z11EvaluateGenPfP5AgentS1_if_param_3];
	ld.param.u64 	%rd272, [_Z11EvaluateGenPfP5AgentS1_if_param_1];
	shr.u32 	%r1116, %r1375, 2;
	xor.b32  	%r1117, %r1116, %r1375;
	st.local.v2.u32 	[%rd3+8], {%r1373, %r1372};
	shl.b32 	%r1118, %r1710, 4;
	shl.b32 	%r1119, %r1117, 1;
	xor.b32  	%r1120, %r1119, %r1118;
	xor.b32  	%r1121, %r1120, %r1117;
	xor.b32  	%r1709, %r1121, %r1710;
	st.local.v2.u32 	[%rd3+16], {%r1710, %r1709};
	add.s32 	%r1122, %r568, 724874;
	st.local.v2.u32 	[%rd3], {%r1122, %r1374};
	add.s32 	%r1123, %r1709, %r1122;
	rem.u32 	%r1124, %r1123, %r1353;
	cvta.to.global.u64 	%rd82, %rd272;
	mul.wide.u32 	%rd83, %r1124, 64;
	add.s64 	%rd84, %rd82, %rd83;
	ld.global.u32 	%r1125, [%rd84+8];
	ld.global.u32 	%r1126, [%rd84+12];
	st.local.v2.u32 	[%rd4], {%r1125, %r1126};
	st.local.v2.u32 	[%rd5], {%r553, %r554};
	ld.global.u32 	%r1127, [%rd84+16];
	ld.global.u32 	%r1128, [%rd84+20];
	st.local.v2.u32 	[%rd4+8], {%r1127, %r1128};
	st.local.v2.u32 	[%rd5+8], {%r555, %r556};
	ld.global.u32 	%r1129, [%rd84+24];
	ld.global.u32 	%r1130, [%rd84+28];
	st.local.v2.u32 	[%rd4+16], {%r1129, %r1130};
	st.local.v2.u32 	[%rd5+16], {%r557, %r558};
	ld.global.u32 	%r1131, [%rd84+32];
	ld.global.u32 	%r1132, [%rd84+36];
	st.local.v2.u32 	[%rd4+24], {%r1131, %r1132};
	st.local.v2.u32 	[%rd5+24], {%r559, %r560};
	ld.global.u32 	%r1133, [%rd84+40];
	ld.global.u32 	%r1134, [%rd84+44];
	st.local.v2.u32 	[%rd4+32], {%r1133, %r1134};
	st.local.v2.u32 	[%rd5+32], {%r561, %r562};
	ld.global.u32 	%r1135, [%rd84+48];
	ld.global.u32 	%r1136, [%rd84+52];
	st.local.v2.u32 	[%rd4+40], {%r1135, %r1136};
	st.local.v2.u32 	[%rd5+40], {%r563, %r564};
	ld.global.u32 	%r1137, [%rd84+56];
	ld.global.u32 	%r1138, [%rd84+60];
	st.local.v2.u32 	[%rd4+48], {%r1137, %r1138};
	st.local.v2.u32 	[%rd5+48], {%r565, %r566};
	shr.u32 	%r1139, %r1374, 2;
	xor.b32  	%r570, %r1139, %r1374;
	shl.b32 	%r1140, %r1709, 4;
	shl.b32 	%r1141, %r570, 1;
	xor.b32  	%r1142, %r1140, %r1141;
	xor.b32  	%r1143, %r1142, %r1709;
	xor.b32  	%r1144, %r1143, %r570;
	add.s32 	%r1707, %r568, 1087311;
	add.s32 	%r1145, %r1707, %r1144;
	mul.hi.u32 	%r1146, %r1145, -1431655765;
	shr.u32 	%r1147, %r1146, 3;
	mul.lo.s32 	%r1148, %r1147, 12;
	sub.s32 	%r572, %r1145, %r1148;
	sub.s32 	%r573, 12, %r572;
	add.s32 	%r1149, %r1144, %r1;
	sub.s32 	%r1150, %r1149, %r1148;
	mul.lo.s32 	%r1151, %r2, 1703105765;
	sub.s32 	%r1646, %r1150, %r1151;
	add.s32 	%r1152, %r1646, 7702554;
	mul.wide.u32 	%rd279, %r1152, 4;
	mov.u64 	%rd277, %rd1;
	mov.u64 	%rd278, %rd2;
$L__BB0_118:
	add.s64 	%rd85, %rd4, %rd279;
	ld.local.u32 	%r1153, [%rd85];
	st.local.u32 	[%rd277], %r1153;
	add.s64 	%rd86, %rd5, %rd279;
	ld.local.u32 	%r1154, [%rd86];
	st.local.u32 	[%rd278], %r1154;
	add.s32 	%r576, %r1646, 1;
	add.s32 	%r1155, %r1646, 7702554;
	add.s64 	%rd279, %rd279, 4;
	add.s64 	%rd278, %rd278, 4;
	add.s64 	%rd277, %rd277, 4;
	setp.lt.u32 	%p65, %r1155, 13;
	mov.u32 	%r1646, %r576;
	@%p65 bra 	$L__BB0_118;
	mov.b32 	%r1647, 0;
	add.s32 	%r1650, %r572, 2;
	bra.uni 	$L__BB0_121;
$L__BB0_120:
	add.s32 	%r1647, %r1647, 1;
	setp.eq.s32 	%p67, %r1647, %r573;
	@%p67 bra 	$L__BB0_124;
$L__BB0_121:
	mul.wide.u32 	%rd87, %r1647, 4;
	add.s64 	%rd88, %rd1, %rd87;
	ld.local.u32 	%r1157, [%rd88];
	setp.ne.s32 	%p66, %r1157, %r553;
	@%p66 bra 	$L__BB0_120;
	setp.eq.s32 	%p68, %r553, -1;
	@%p68 bra 	$L__BB0_124;
	mul.wide.u32 	%rd89, %r572, 4;
	add.s64 	%rd90, %rd4, %rd89;
	st.local.u32 	[%rd90+8], %r553;
	add.s32 	%r1650, %r572, 3;
$L__BB0_124:
	mov.b32 	%r1649, 0;
$L__BB0_125:
	mul.wide.u32 	%rd91, %r1649, 4;
	add.s64 	%rd92, %rd1, %rd91;
	ld.local.u32 	%r1159, [%rd92];
	setp.eq.s32 	%p69, %r1159, %r554;
	@%p69 bra 	$L__BB0_127;
	add.s32 	%r1649, %r1649, 1;
	setp.eq.s32 	%p70, %r1649, %r573;
	@%p70 bra 	$L__BB0_129;
	bra.uni 	$L__BB0_125;
$L__BB0_127:
	setp.eq.s32 	%p71, %r554, -1;
	@%p71 bra 	$L__BB0_129;
	mul.wide.u32 	%rd93, %r1650, 4;
	add.s64 	%rd94, %rd4, %rd93;
	st.local.u32 	[%rd94], %r554;
	add.s32 	%r1650, %r1650, 1;
$L__BB0_129:
	mov.b32 	%r1651, 0;
$L__BB0_130:
	mul.wide.u32 	%rd95, %r1651, 4;
	add.s64 	%rd96, %rd1, %rd95;
	ld.local.u32 	%r1161, [%rd96];
	setp.eq.s32 	%p72, %r1161, %r555;
	@%p72 bra 	$L__BB0_132;
	add.s32 	%r1651, %r1651, 1;
	setp.eq.s32 	%p73, %r1651, %r573;
	@%p73 bra 	$L__BB0_134;
	bra.uni 	$L__BB0_130;
$L__BB0_132:
	setp.eq.s32 	%p74, %r555, -1;
	@%p74 bra 	$L__BB0_134;
	mul.wide.u32 	%rd97, %r1650, 4;
	add.s64 	%rd98, %rd4, %rd97;
	st.local.u32 	[%rd98], %r555;
	add.s32 	%r1650, %r1650, 1;
$L__BB0_134:
	mov.b32 	%r1653, 0;
$L__BB0_135:
	mul.wide.u32 	%rd99, %r1653, 4;
	add.s64 	%rd100, %rd1, %rd99;
	ld.local.u32 	%r1163, [%rd100];
	setp.eq.s32 	%p75, %r1163, %r556;
	@%p75 bra 	$L__BB0_137;
	add.s32 	%r1653, %r1653, 1;
	setp.eq.s32 	%p76, %r1653, %r573;
	@%p76 bra 	$L__BB0_139;
	bra.uni 	$L__BB0_135;
$L__BB0_137:
	setp.eq.s32 	%p77, %r556, -1;
	@%p77 bra 	$L__BB0_139;
	mul.wide.u32 	%rd101, %r1650, 4;
	add.s64 	%rd102, %rd4, %rd101;
	st.local.u32 	[%rd102], %r556;
	add.s32 	%r1650, %r1650, 1;
$L__BB0_139:
	mov.b32 	%r1655, 0;
$L__BB0_140:
	mul.wide.u32 	%rd103, %r1655, 4;
	add.s64 	%rd104, %rd1, %rd103;
	ld.local.u32 	%r1165, [%rd104];
	setp.eq.s32 	%p78, %r1165, %r557;
	@%p78 bra 	$L__BB0_142;
	add.s32 	%r1655, %r1655, 1;
	setp.eq.s32 	%p79, %r1655, %r573;
	@%p79 bra 	$L__BB0_144;
	bra.uni 	$L__BB0_140;
$L__BB0_142:
	setp.eq.s32 	%p80, %r557, -1;
	@%p80 bra 	$L__BB0_144;
	mul.wide.u32 	%rd105, %r1650, 4;
	add.s64 	%rd106, %rd4, %rd105;
	st.local.u32 	[%rd106], %r557;
	add.s32 	%r1650, %r1650, 1;
$L__BB0_144:
	mov.b32 	%r1657, 0;
$L__BB0_145:
	mul.wide.u32 	%rd107, %r1657, 4;
	add.s64 	%rd108, %rd1, %rd107;
	ld.local.u32 	%r1167, [%rd108];
	setp.eq.s32 	%p81, %r1167, %r558;
	@%p81 bra 	$L__BB0_147;
	add.s32 	%r1657, %r1657, 1;
	setp.eq.s32 	%p82, %r1657, %r573;
	@%p82 bra 	$L__BB0_149;
	bra.uni 	$L__BB0_145;
$L__BB0_147:
	setp.eq.s32 	%p83, %r558, -1;
	@%p83 bra 	$L__BB0_149;
	mul.wide.u32 	%rd109, %r1650, 4;
	add.s64 	%rd110, %rd4, %rd109;
	st.local.u32 	[%rd110], %r558;
	add.s32 	%r1650, %r1650, 1;
$L__BB0_149:
	mov.b32 	%r1659, 0;
$L__BB0_150:
	mul.wide.u32 	%rd111, %r1659, 4;
	add.s64 	%rd112, %rd1, %rd111;
	ld.local.u32 	%r1169, [%rd112];
	setp.eq.s32 	%p84, %r1169, %r559;
	@%p84 bra 	$L__BB0_152;
	add.s32 	%r1659, %r1659, 1;
	setp.eq.s32 	%p85, %r1659, %r573;
	@%p85 bra 	$L__BB0_154;
	bra.uni 	$L__BB0_150;
$L__BB0_152:
	setp.eq.s32 	%p86, %r559, -1;
	@%p86 bra 	$L__BB0_154;
	mul.wide.u32 	%rd113, %r1650, 4;
	add.s64 	%rd114, %rd4, %rd113;
	st.local.u32 	[%rd114], %r559;
	add.s32 	%r1650, %r1650, 1;
$L__BB0_154:
	mov.b32 	%r1661, 0;
$L__BB0_155:
	mul.wide.u32 	%rd115, %r1661, 4;
	add.s64 	%rd116, %rd1, %rd115;
	ld.local.u32 	%r1171, [%rd116];
	setp.eq.s32 	%p87, %r1171, %r560;
	@%p87 bra 	$L__BB0_157;
	add.s32 	%r1661, %r1661, 1;
	setp.eq.s32 	%p88, %r1661, %r573;
	@%p88 bra 	$L__BB0_159;
	bra.uni 	$L__BB0_155;
$L__BB0_157:
	setp.eq.s32 	%p89, %r560, -1;
	@%p89 bra 	$L__BB0_159;
	mul.wide.u32 	%rd117, %r1650, 4;
	add.s64 	%rd118, %rd4, %rd117;
	st.local.u32 	[%rd118], %r560;
	add.s32 	%r1650, %r1650, 1;
$L__BB0_159:
	mov.b32 	%r1663, 0;
$L__BB0_160:
	mul.wide.u32 	%rd119, %r1663, 4;
	add.s64 	%rd120, %rd1, %rd119;
	ld.local.u32 	%r1173, [%rd120];
	setp.eq.s32 	%p90, %r1173, %r561;
	@%p90 bra 	$L__BB0_162;
	add.s32 	%r1663, %r1663, 1;
	setp.eq.s32 	%p91, %r1663, %r573;
	@%p91 bra 	$L__BB0_164;
	bra.uni 	$L__BB0_160;
$L__BB0_162:
	setp.eq.s32 	%p92, %r561, -1;
	@%p92 bra 	$L__BB0_164;
	mul.wide.u32 	%rd121, %r1650, 4;
	add.s64 	%rd122, %rd4, %rd121;
	st.local.u32 	[%rd122], %r561;
	add.s32 	%r1650, %r1650, 1;
$L__BB0_164:
	mov.b32 	%r1665, 0;
$L__BB0_165:
	mul.wide.u32 	%rd123, %r1665, 4;
	add.s64 	%rd124, %rd1, %rd123;
	ld.local.u32 	%r1175, [%rd124];
	setp.eq.s32 	%p93, %r1175, %r562;
	@%p93 bra 	$L__BB0_167;
	add.s32 	%r1665, %r1665, 1;
	setp.eq.s32 	%p94, %r1665, %r573;
	@%p94 bra 	$L__BB0_169;
	bra.uni 	$L__BB0_165;
$L__BB0_167:
	setp.eq.s32 	%p95, %r562, -1;
	@%p95 bra 	$L__BB0_169;
	mul.wide.u32 	%rd125, %r1650, 4;
	add.s64 	%rd126, %rd4, %rd125;
	st.local.u32 	[%rd126], %r562;
	add.s32 	%r1650, %r1650, 1;
$L__BB0_169:
	mov.b32 	%r1667, 0;
$L__BB0_170:
	mul.wide.u32 	%rd127, %r1667, 4;
	add.s64 	%rd128, %rd1, %rd127;
	ld.local.u32 	%r1177, [%rd128];
	setp.eq.s32 	%p96, %r1177, %r563;
	@%p96 bra 	$L__BB0_172;
	add.s32 	%r1667, %r1667, 1;
	setp.eq.s32 	%p97, %r1667, %r573;
	@%p97 bra 	$L__BB0_174;
	bra.uni 	$L__BB0_170;
$L__BB0_172:
	setp.eq.s32 	%p98, %r563, -1;
	@%p98 bra 	$L__BB0_174;
	mul.wide.u32 	%rd129, %r1650, 4;
	add.s64 	%rd130, %rd4, %rd129;
	st.local.u32 	[%rd130], %r563;
	add.s32 	%r1650, %r1650, 1;
$L__BB0_174:
	mov.b32 	%r1669, 0;
$L__BB0_175:
	mul.wide.u32 	%rd131, %r1669, 4;
	add.s64 	%rd132, %rd1, %rd131;
	ld.local.u32 	%r1179, [%rd132];
	setp.eq.s32 	%p99, %r1179, %r564;
	@%p99 bra 	$L__BB0_177;
	add.s32 	%r1669, %r1669, 1;
	setp.eq.s32 	%p100, %r1669, %r573;
	@%p100 bra 	$L__BB0_179;
	bra.uni 	$L__BB0_175;
$L__BB0_177:
	setp.eq.s32 	%p101, %r564, -1;
	@%p101 bra 	$L__BB0_179;
	mul.wide.u32 	%rd133, %r1650, 4;
	add.s64 	%rd134, %rd4, %rd133;
	st.local.u32 	[%rd134], %r564;
	add.s32 	%r1650, %r1650, 1;
$L__BB0_179:
	mov.b32 	%r1671, 0;
$L__BB0_180:
	mul.wide.u32 	%rd135, %r1671, 4;
	add.s64 	%rd136, %rd1, %rd135;
	ld.local.u32 	%r1181, [%rd136];
	setp.eq.s32 	%p102, %r1181, %r565;
	@%p102 bra 	$L__BB0_182;
	add.s32 	%r1671, %r1671, 1;
	setp.eq.s32 	%p103, %r1671, %r573;
	@%p103 bra 	$L__BB0_184;
	bra.uni 	$L__BB0_180;
$L__BB0_182:
	setp.eq.s32 	%p104, %r565, -1;
	@%p104 bra 	$L__BB0_184;
	mul.wide.u32 	%rd137, %r1650, 4;
	add.s64 	%rd138, %rd4, %rd137;
	st.local.u32 	[%rd138], %r565;
	add.s32 	%r1650, %r1650, 1;
$L__BB0_184:
	mov.b32 	%r1673, 0;
$L__BB0_185:
	mul.wide.u32 	%rd139, %r1673, 4;
	add.s64 	%rd140, %rd1, %rd139;
	ld.local.u32 	%r1183, [%rd140];
	setp.eq.s32 	%p105, %r1183, %r566;
	@%p105 bra 	$L__BB0_187;
	add.s32 	%r1673, %r1673, 1;
	setp.eq.s32 	%p106, %r1673, %r573;
	@%p106 bra 	$L__BB0_189;
	bra.uni 	$L__BB0_185;
$L__BB0_187:
	setp.eq.s32 	%p107, %r566, -1;
	@%p107 bra 	$L__BB0_189;
	mul.wide.u32 	%rd141, %r1650, 4;
	add.s64 	%rd142, %rd4, %rd141;
	st.local.u32 	[%rd142], %r566;
$L__BB0_189:
	ld.local.u32 	%r633, [%rd4];
	mov.b32 	%r1674, 0;
	add.s32 	%r1677, %r572, 2;
	bra.uni 	$L__BB0_191;
$L__BB0_190:
	add.s32 	%r1674, %r1674, 1;
	setp.eq.s32 	%p109, %r1674, %r573;
	@%p109 bra 	$L__BB0_194;
$L__BB0_191:
	mul.wide.u32 	%rd143, %r1674, 4;
	add.s64 	%rd144, %rd2, %rd143;
	ld.local.u32 	%r1185, [%rd144];
	setp.ne.s32 	%p108, %r1185, %r633;
	@%p108 bra 	$L__BB0_190;
	setp.eq.s32 	%p110, %r633, -1;
	@%p110 bra 	$L__BB0_194;
	mul.wide.u32 	%rd145, %r572, 4;
	add.s64 	%rd146, %rd5, %rd145;
	st.local.u32 	[%rd146+8], %r633;
	add.s32 	%r1677, %r572, 3;
$L__BB0_194:
	ld.local.u32 	%r640, [%rd4+4];
	mov.b32 	%r1676, 0;
$L__BB0_195:
	mul.wide.u32 	%rd147, %r1676, 4;
	add.s64 	%rd148, %rd2, %rd147;
	ld.local.u32 	%r1187, [%rd148];
	setp.eq.s32 	%p111, %r1187, %r640;
	@%p111 bra 	$L__BB0_197;
	add.s32 	%r1676, %r1676, 1;
	setp.eq.s32 	%p112, %r1676, %r573;
	@%p112 bra 	$L__BB0_199;
	bra.uni 	$L__BB0_195;
$L__BB0_197:
	setp.eq.s32 	%p113, %r640, -1;
	@%p113 bra 	$L__BB0_199;
	mul.wide.u32 	%rd149, %r1677, 4;
	add.s64 	%rd150, %rd5, %rd149;
	st.local.u32 	[%rd150], %r640;
	add.s32 	%r1677, %r1677, 1;
$L__BB0_199:
	ld.local.u32 	%r645, [%rd4+8];
	mov.b32 	%r1678, 0;
$L__BB0_200:
	mul.wide.u32 	%rd151, %r1678, 4;
	add.s64 	%rd152, %rd2, %rd151;
	ld.local.u32 	%r1189, [%rd152];
	setp.eq.s32 	%p114, %r1189, %r645;
	@%p114 bra 	$L__BB0_202;
	add.s32 	%r1678, %r1678, 1;
	setp.eq.s32 	%p115, %r1678, %r573;
	@%p115 bra 	$L__BB0_204;
	bra.uni 	$L__BB0_200;
$L__BB0_202:
	setp.eq.s32 	%p116, %r645, -1;
	@%p116 bra 	$L__BB0_204;
	mul.wide.u32 	%rd153, %r1677, 4;
	add.s64 	%rd154, %rd5, %rd153;
	st.local.u32 	[%rd154], %r645;
	add.s32 	%r1677, %r1677, 1;
$L__BB0_204:
	ld.local.u32 	%r650, [%rd4+12];
	mov.b32 	%r1680, 0;
$L__BB0_205:
	mul.wide.u32 	%rd155, %r1680, 4;
	add.s64 	%rd156, %rd2, %rd155;
	ld.local.u32 	%r1191, [%rd156];
	setp.eq.s32 	%p117, %r1191, %r650;
	@%p117 bra 	$L__BB0_207;
	add.s32 	%r1680, %r1680, 1;
	setp.eq.s32 	%p118, %r1680, %r573;
	@%p118 bra 	$L__BB0_209;
	bra.uni 	$L__BB0_205;
$L__BB0_207:
	setp.eq.s32 	%p119, %r650, -1;
	@%p119 bra 	$L__BB0_209;
	mul.wide.u32 	%rd157, %r1677, 4;
	add.s64 	%rd158, %rd5, %rd157;
	st.local.u32 	[%rd158], %r650;
	add.s32 	%r1677, %r1677, 1;
$L__BB0_209:
	ld.local.u32 	%r655, [%rd4+16];
	mov.b32 	%r1682, 0;
$L__BB0_210:
	mul.wide.u32 	%rd159, %r1682, 4;
	add.s64 	%rd160, %rd2, %rd159;
	ld.local.u32 	%r1193, [%rd160];
	setp.eq.s32 	%p120, %r1193, %r655;
	@%p120 bra 	$L__BB0_212;
	add.s32 	%r1682, %r1682, 1;
	setp.eq.s32 	%p121, %r1682, %r573;
	@%p121 bra 	$L__BB0_214;
	bra.uni 	$L__BB0_210;
$L__BB0_212:
	setp.eq.s32 	%p122, %r655, -1;
	@%p122 bra 	$L__BB0_214;
	mul.wide.u32 	%rd161, %r1677, 4;
	add.s64 	%rd162, %rd5, %rd161;
	st.local.u32 	[%rd162], %r655;
	add.s32 	%r1677, %r1677, 1;
$L__BB0_214:
	ld.local.u32 	%r660, [%rd4+20];
	mov.b32 	%r1684, 0;
$L__BB0_215:
	mul.wide.u32 	%rd163, %r1684, 4;
	add.s64 	%rd164, %rd2, %rd163;
	ld.local.u32 	%r1195, [%rd164];
	setp.eq.s32 	%p123, %r1195, %r660;
	@%p123 bra 	$L__BB0_217;
	add.s32 	%r1684, %r1684, 1;
	setp.eq.s32 	%p124, %r1684, %r573;
	@%p124 bra 	$L__BB0_219;
	bra.uni 	$L__BB0_215;
$L__BB0_217:
	setp.eq.s32 	%p125, %r660, -1;
	@%p125 bra 	$L__BB0_219;
	mul.wide.u32 	%rd165, %r1677, 4;
	add.s64 	%rd166, %rd5, %rd165;
	st.local.u32 	[%rd166], %r660;
	add.s32 	%r1677, %r1677, 1;
$L__BB0_219:
	ld.local.u32 	%r665, [%rd4+24];
	mov.b32 	%r1686, 0;
$L__BB0_220:
	mul.wide.u32 	%rd167, %r1686, 4;
	add.s64 	%rd168, %rd2, %rd167;
	ld.local.u32 	%r1197, [%rd168];
	setp.eq.s32 	%p126, %r1197, %r665;
	@%p126 bra 	$L__BB0_222;
	add.s32 	%r1686, %r1686, 1;
	setp.eq.s32 	%p127, %r1686, %r573;
	@%p127 bra 	$L__BB0_224;
	bra.uni 	$L__BB0_220;
$L__BB0_222:
	setp.eq.s32 	%p128, %r665, -1;
	@%p128 bra 	$L__BB0_224;
	mul.wide.u32 	%rd169, %r1677, 4;
	add.s64 	%rd170, %rd5, %rd169;
	st.local.u32 	[%rd170], %r665;
	add.s32 	%r1677, %r1677, 1;
$L__BB0_224:
	ld.local.u32 	%r670, [%rd4+28];
	mov.b32 	%r1688, 0;
$L__BB0_225:
	mul.wide.u32 	%rd171, %r1688, 4;
	add.s64 	%rd172, %rd2, %rd171;
	ld.local.u32 	%r1199, [%rd172];
	setp.eq.s32 	%p129, %r1199, %r670;
	@%p129 bra 	$L__BB0_227;
	add.s32 	%r1688, %r1688, 1;
	setp.eq.s32 	%p130, %r1688, %r573;
	@%p130 bra 	$L__BB0_229;
	bra.uni 	$L__BB0_225;
$L__BB0_227:
	setp.eq.s32 	%p131, %r670, -1;
	@%p131 bra 	$L__BB0_229;
	mul.wide.u32 	%rd173, %r1677, 4;
	add.s64 	%rd174, %rd5, %rd173;
	st.local.u32 	[%rd174], %r670;
	add.s32 	%r1677, %r1677, 1;
$L__BB0_229:
	ld.local.u32 	%r675, [%rd4+32];
	mov.b32 	%r1690, 0;
$L__BB0_230:
	mul.wide.u32 	%rd175, %r1690, 4;
	add.s64 	%rd176, %rd2, %rd175;
	ld.local.u32 	%r1201, [%rd176];
	setp.eq.s32 	%p132, %r1201, %r675;
	@%p132 bra 	$L__BB0_232;
	add.s32 	%r1690, %r1690, 1;
	setp.eq.s32 	%p133, %r1690, %r573;
	@%p133 bra 	$L__BB0_234;
	bra.uni 	$L__BB0_230;
$L__BB0_232:
	setp.eq.s32 	%p134, %r675, -1;
	@%p134 bra 	$L__BB0_234;
	mul.wide.u32 	%rd177, %r1677, 4;
	add.s64 	%rd178, %rd5, %rd177;
	st.local.u32 	[%rd178], %r675;
	add.s32 	%r1677, %r1677, 1;
$L__BB0_234:
	ld.local.u32 	%r680, [%rd4+36];
	mov.b32 	%r1692, 0;
$L__BB0_235:
	mul.wide.u32 	%rd179, %r1692, 4;
	add.s64 	%rd180, %rd2, %rd179;
	ld.local.u32 	%r1203, [%rd180];
	setp.eq.s32 	%p135, %r1203, %r680;
	@%p135 bra 	$L__BB0_237;
	add.s32 	%r1692, %r1692, 1;
	setp.eq.s32 	%p136, %r1692, %r573;
	@%p136 bra 	$L__BB0_239;
	bra.uni 	$L__BB0_235;
$L__BB0_237:
	setp.eq.s32 	%p137, %r680, -1;
	@%p137 bra 	$L__BB0_239;
	mul.wide.u32 	%rd181, %r1677, 4;
	add.s64 	%rd182, %rd5, %rd181;
	st.local.u32 	[%rd182], %r680;
	add.s32 	%r1677, %r1677, 1;
$L__BB0_239:
	ld.local.u32 	%r685, [%rd4+40];
	mov.b32 	%r1694, 0;
$L__BB0_240:
	mul.wide.u32 	%rd183, %r1694, 4;
	add.s64 	%rd184, %rd2, %rd183;
	ld.local.u32 	%r1205, [%rd184];
	setp.eq.s32 	%p138, %r1205, %r685;
	@%p138 bra 	$L__BB0_242;
	add.s32 	%r1694, %r1694, 1;
	setp.eq.s32 	%p139, %r1694, %r573;
	@%p139 bra 	$L__BB0_244;
	bra.uni 	$L__BB0_240;
$L__BB0_242:
	setp.eq.s32 	%p140, %r685, -1;
	@%p140 bra 	$L__BB0_244;
	mul.wide.u32 	%rd185, %r1677, 4;
	add.s64 	%rd186, %rd5, %rd185;
	st.local.u32 	[%rd186], %r685;
	add.s32 	%r1677, %r1677, 1;
$L__BB0_244:
	ld.local.u32 	%r690, [%rd4+44];
	mov.b32 	%r1696, 0;
$L__BB0_245:
	mul.wide.u32 	%rd187, %r1696, 4;
	add.s64 	%rd188, %rd2, %rd187;
	ld.local.u32 	%r1207, [%rd188];
	setp.eq.s32 	%p141, %r1207, %r690;
	@%p141 bra 	$L__BB0_247;
	add.s32 	%r1696, %r1696, 1;
	setp.eq.s32 	%p142, %r1696, %r573;
	@%p142 bra 	$L__BB0_249;
	bra.uni 	$L__BB0_245;
$L__BB0_247:
	setp.eq.s32 	%p143, %r690, -1;
	@%p143 bra 	$L__BB0_249;
	mul.wide.u32 	%rd189, %r1677, 4;
	add.s64 	%rd190, %rd5, %rd189;
	st.local.u32 	[%rd190], %r690;
	add.s32 	%r1677, %r1677, 1;
$L__BB0_249:
	ld.local.u32 	%r695, [%rd4+48];
	mov.b32 	%r1698, 0;
$L__BB0_250:
	mul.wide.u32 	%rd191, %r1698, 4;
	add.s64 	%rd192, %rd2, %rd191;
	ld.local.u32 	%r1209, [%rd192];
	setp.eq.s32 	%p144, %r1209, %r695;
	@%p144 bra 	$L__BB0_252;
	add.s32 	%r1698, %r1698, 1;
	setp.eq.s32 	%p145, %r1698, %r573;
	@%p145 bra 	$L__BB0_254;
	bra.uni 	$L__BB0_250;
$L__BB0_252:
	setp.eq.s32 	%p146, %r695, -1;
	@%p146 bra 	$L__BB0_254;
	mul.wide.u32 	%rd193, %r1677, 4;
	add.s64 	%rd194, %rd5, %rd193;
	st.local.u32 	[%rd194], %r695;
	add.s32 	%r1677, %r1677, 1;
$L__BB0_254:
	ld.local.u32 	%r700, [%rd4+52];
	mov.b32 	%r1700, 0;
$L__BB0_255:
	mul.wide.u32 	%rd195, %r1700, 4;
	add.s64 	%rd196, %rd2, %rd195;
	ld.local.u32 	%r1211, [%rd196];
	setp.eq.s32 	%p147, %r1211, %r700;
	@%p147 bra 	$L__BB0_257;
	add.s32 	%r1700, %r1700, 1;
	setp.eq.s32 	%p148, %r1700, %r573;
	@%p148 bra 	$L__BB0_259;
	bra.uni 	$L__BB0_255;
$L__BB0_257:
	setp.eq.s32 	%p149, %r700, -1;
	@%p149 bra 	$L__BB0_259;
	mul.wide.u32 	%rd197, %r1677, 4;
	add.s64 	%rd198, %rd5, %rd197;
	st.local.u32 	[%rd198], %r700;
$L__BB0_259:
	st.local.u32 	[%rd6+8], %r633;
	st.local.u32 	[%rd6+12], %r640;
	st.local.u32 	[%rd6+16], %r645;
	st.local.u32 	[%rd6+20], %r650;
	st.local.u32 	[%rd6+24], %r655;
	st.local.u32 	[%rd6+28], %r660;
	st.local.u32 	[%rd6+32], %r665;
	st.local.u32 	[%rd6+36], %r670;
	st.local.u32 	[%rd6+40], %r675;
	st.local.u32 	[%rd6+44], %r680;
	st.local.u32 	[%rd6+48], %r685;
	st.local.u32 	[%rd6+52], %r690;
	st.local.u32 	[%rd6+56], %r695;
	st.local.u32 	[%rd6+60], %r700;
	ld.local.v2.u32 	{%r1212, %r1213}, [%rd5];
	ld.local.v2.u32 	{%r1214, %r1215}, [%rd5+8];
	ld.local.v2.u32 	{%r1216, %r1217}, [%rd5+16];
	ld.local.v2.u32 	{%r1218, %r1219}, [%rd5+24];
	ld.local.v2.u32 	{%r1220, %r1221}, [%rd5+32];
	ld.local.v2.u32 	{%r1222, %r1223}, [%rd5+40];
	ld.local.v2.u32 	{%r1224, %r1225}, [%rd5+48];
	st.local.u32 	[%rd7+8], %r1212;
	st.local.u32 	[%rd7+12], %r1213;
	st.local.u32 	[%rd7+16], %r1214;
	st.local.u32 	[%rd7+20], %r1215;
	st.local.u32 	[%rd7+24], %r1216;
	st.local.u32 	[%rd7+28], %r1217;
	st.local.u32 	[%rd7+32], %r1218;
	st.local.u32 	[%rd7+36], %r1219;
	st.local.u32 	[%rd7+40], %r1220;
	st.local.u32 	[%rd7+44], %r1221;
	st.local.u32 	[%rd7+48], %r1222;
	st.local.u32 	[%rd7+52], %r1223;
	st.local.u32 	[%rd7+56], %r1224;
	st.local.u32 	[%rd7+60], %r1225;
	shl.b32 	%r1226, %r1709, 4;
	shl.b32 	%r1227, %r570, 1;
	xor.b32  	%r1228, %r1226, %r1227;
	xor.b32  	%r1229, %r1228, %r570;
	xor.b32  	%r1708, %r1229, %r1709;
	add.s32 	%r1230, %r1708, %r1707;
	shr.u32 	%r1231, %r1230, 1;
	mul.hi.u32 	%r1232, %r1231, -1840700269;
	shr.u32 	%r1233, %r1232, 2;
	mul.lo.s32 	%r1234, %r1233, 14;
	sub.s32 	%r704, %r1230, %r1234;
	mov.u32 	%r1701, %r1707;
	mov.u32 	%r1702, %r1708;
	mov.u32 	%r1703, %r1709;
	mov.u32 	%r1704, %r1710;
	mov.u32 	%r1705, %r1372;
	mov.u32 	%r1706, %r1373;
$L__BB0_260:
	mov.u32 	%r707, %r1705;
	mov.u32 	%r1705, %r1704;
	mov.u32 	%r1704, %r1703;
	mov.u32 	%r1703, %r1702;
	shr.u32 	%r1235, %r1706, 2;
	xor.b32  	%r1236, %r1235, %r1706;
	shl.b32 	%r1237, %r1703, 4;
	shl.b32 	%r1238, %r1236, 1;
	xor.b32  	%r1239, %r1238, %r1237;
	xor.b32  	%r1240, %r1239, %r1236;
	xor.b32  	%r1702, %r1240, %r1703;
	add.s32 	%r1701, %r1701, 362437;
	add.s32 	%r1241, %r1702, %r1701;
	shr.u32 	%r1242, %r1241, 1;
	mul.hi.u32 	%r1243, %r1242, -1840700269;
	shr.u32 	%r1244, %r1243, 2;
	mul.lo.s32 	%r1245, %r1244, 14;
	sub.s32 	%r713, %r1241, %r1245;
	setp.eq.s32 	%p150, %r704, %r713;
	mov.u32 	%r1706, %r707;
	@%p150 bra 	$L__BB0_260;
	mul.wide.u32 	%rd199, %r704, 4;
	add.s64 	%rd200, %rd6, %rd199;
	ld.local.u32 	%r1246, [%rd200+8];
	mul.wide.u32 	%rd201, %r713, 4;
	add.s64 	%rd202, %rd6, %rd201;
	ld.local.u32 	%r1247, [%rd202+8];
	st.local.u32 	[%rd200+8], %r1247;
	st.local.u32 	[%rd202+8], %r1246;
$L__BB0_262:
	mov.u32 	%r716, %r1372;
	mov.u32 	%r1372, %r1710;
	mov.u32 	%r1710, %r1709;
	mov.u32 	%r1709, %r1708;
	shr.u32 	%r1248, %r1373, 2;
	xor.b32  	%r1249, %r1248, %r1373;
	shl.b32 	%r1250, %r1709, 4;
	shl.b32 	%r1251, %r1249, 1;
	xor.b32  	%r1252, %r1251, %r1250;
	xor.b32  	%r1253, %r1252, %r1249;
	xor.b32  	%r1708, %r1253, %r1709;
	add.s32 	%r1707, %r1707, 362437;
	add.s32 	%r1254, %r1708, %r1707;
	shr.u32 	%r1255, %r1254, 1;
	mul.hi.u32 	%r1256, %r1255, -1840700269;
	shr.u32 	%r1257, %r1256, 2;
	mul.lo.s32 	%r1258, %r1257, 14;
	sub.s32 	%r722, %r1254, %r1258;
	setp.eq.s32 	%p151, %r704, %r722;
	mov.u32 	%r1373, %r716;
	@%p151 bra 	$L__BB0_262;
	ld.param.u64 	%rd275, [_Z11EvaluateGenPfP5AgentS1_if_param_2];
	ld.param.u64 	%rd273, [_Z11EvaluateGenPfP5AgentS1_if_param_1];
	ld.param.u64 	%rd270, [_Z11EvaluateGenPfP5AgentS1_if_param_0];
	mul.wide.u32 	%rd203, %r704, 4;
	add.s64 	%rd204, %rd7, %rd203;
	ld.local.u32 	%r1259, [%rd204+8];
	mul.wide.u32 	%rd205, %r722, 4;
	add.s64 	%rd206, %rd7, %rd205;
	ld.local.u32 	%r1260, [%rd206+8];
	st.local.u32 	[%rd204+8], %r1260;
	st.local.u32 	[%rd206+8], %r1259;
	ld.local.u32 	%r1261, [%rd6+60];
	ld.local.u32 	%r1262, [%rd6+8];
	mad.lo.s32 	%r1263, %r1262, 14, %r1261;
	cvta.to.global.u64 	%rd207, %rd270;
	mul.wide.s32 	%rd208, %r1263, 4;
	add.s64 	%rd209, %rd207, %rd208;
	ld.local.u32 	%r1264, [%rd6+12];
	mad.lo.s32 	%r1265, %r1264, 14, %r1262;
	mul.wide.s32 	%rd210, %r1265, 4;
	add.s64 	%rd211, %rd207, %rd210;
	ld.global.f32 	%f32, [%rd211];
	add.f32 	%f33, %f32, 0f00000000;
	ld.local.u32 	%r1266, [%rd6+16];
	mad.lo.s32 	%r1267, %r1266, 14, %r1264;
	mul.wide.s32 	%rd212, %r1267, 4;
	add.s64 	%rd213, %rd207, %rd212;
	ld.global.f32 	%f34, [%rd213];
	add.f32 	%f35, %f33, %f34;
	ld.local.u32 	%r1268, [%rd6+20];
	mad.lo.s32 	%r1269, %r1268, 14, %r1266;
	mul.wide.s32 	%rd214, %r1269, 4;
	add.s64 	%rd215, %rd207, %rd214;
	ld.global.f32 	%f36, [%rd215];
	add.f32 	%f37, %f35, %f36;
	ld.local.u32 	%r1270, [%rd6+24];
	mad.lo.s32 	%r1271, %r1270, 14, %r1268;
	mul.wide.s32 	%rd216, %r1271, 4;
	add.s64 	%rd217, %rd207, %rd216;
	ld.global.f32 	%f38, [%rd217];
	add.f32 	%f39, %f37, %f38;
	ld.local.u32 	%r1272, [%rd6+28];
	mad.lo.s32 	%r1273, %r1272, 14, %r1270;
	mul.wide.s32 	%rd218, %r1273, 4;
	add.s64 	%rd219, %rd207, %rd218;
	ld.global.f32 	%f40, [%rd219];
	add.f32 	%f41, %f39, %f40;
	ld.local.u32 	%r1274, [%rd6+32];
	mad.lo.s32 	%r1275, %r1274, 14, %r1272;
	mul.wide.s32 	%rd220, %r1275, 4;
	add.s64 	%rd221, %rd207, %rd220;
	ld.global.f32 	%f42, [%rd221];
	add.f32 	%f43, %f41, %f42;
	ld.local.u32 	%r1276, [%rd6+36];
	mad.lo.s32 	%r1277, %r1276, 14, %r1274;
	mul.wide.s32 	%rd222, %r1277, 4;
	add.s64 	%rd223, %rd207, %rd222;
	ld.global.f32 	%f44, [%rd223];
	add.f32 	%f45, %f43, %f44;
	ld.local.u32 	%r1278, [%rd6+40];
	mad.lo.s32 	%r1279, %r1278, 14, %r1276;
	mul.wide.s32 	%rd224, %r1279, 4;
	add.s64 	%rd225, %rd207, %rd224;
	ld.global.f32 	%f46, [%rd225];
	add.f32 	%f47, %f45, %f46;
	ld.local.u32 	%r1280, [%rd6+44];
	mad.lo.s32 	%r1281, %r1280, 14, %r1278;
	mul.wide.s32 	%rd226, %r1281, 4;
	add.s64 	%rd227, %rd207, %rd226;
	ld.global.f32 	%f48, [%rd227];
	add.f32 	%f49, %f47, %f48;
	ld.local.u32 	%r1282, [%rd6+48];
	mad.lo.s32 	%r1283, %r1282, 14, %r1280;
	mul.wide.s32 	%rd228, %r1283, 4;
	add.s64 	%rd229, %rd207, %rd228;
	ld.global.f32 	%f50, [%rd229];
	add.f32 	%f51, %f49, %f50;
	ld.local.u32 	%r1284, [%rd6+52];
	mad.lo.s32 	%r1285, %r1284, 14, %r1282;
	mul.wide.s32 	%rd230, %r1285, 4;
	add.s64 	%rd231, %rd207, %rd230;
	ld.global.f32 	%f52, [%rd231];
	add.f32 	%f53, %f51, %f52;
	ld.local.u32 	%r1286, [%rd6+56];
	mad.lo.s32 	%r1287, %r1286, 14, %r1284;
	mul.wide.s32 	%rd232, %r1287, 4;
	add.s64 	%rd233, %rd207, %rd232;
	ld.global.f32 	%f54, [%rd233];
	add.f32 	%f55, %f53, %f54;
	mad.lo.s32 	%r1288, %r1261, 14, %r1286;
	mul.wide.s32 	%rd234, %r1288, 4;
	add.s64 	%rd235, %rd207, %rd234;
	ld.global.f32 	%f56, [%rd235];
	add.f32 	%f57, %f55, %f56;
	ld.global.f32 	%f58, [%rd209];
	add.f32 	%f59, %f57, %f58;
	ld.local.u32 	%r1289, [%rd7+60];
	ld.local.u32 	%r1290, [%rd7+8];
	mad.lo.s32 	%r1291, %r1290, 14, %r1289;
	mul.wide.s32 	%rd236, %r1291, 4;
	add.s64 	%rd237, %rd207, %rd236;
	ld.local.u32 	%r1292, [%rd7+12];
	mad.lo.s32 	%r1293, %r1292, 14, %r1290;
	mul.wide.s32 	%rd238, %r1293, 4;
	add.s64 	%rd239, %rd207, %rd238;
	ld.global.f32 	%f61, [%rd239];
	add.f32 	%f62, %f61, 0f00000000;
	ld.local.u32 	%r1294, [%rd7+16];
	mad.lo.s32 	%r1295, %r1294, 14, %r1292;
	mul.wide.s32 	%rd240, %r1295, 4;
	add.s64 	%rd241, %rd207, %rd240;
	ld.global.f32 	%f63, [%rd241];
	add.f32 	%f64, %f62, %f63;
	ld.local.u32 	%r1296, [%rd7+20];
	mad.lo.s32 	%r1297, %r1296, 14, %r1294;
	mul.wide.s32 	%rd242, %r1297, 4;
	add.s64 	%rd243, %rd207, %rd242;
	ld.global.f32 	%f65, [%rd243];
	add.f32 	%f66, %f64, %f65;
	ld.local.u32 	%r1298, [%rd7+24];
	mad.lo.s32 	%r1299, %r1298, 14, %r1296;
	mul.wide.s32 	%rd244, %r1299, 4;
	add.s64 	%rd245, %rd207, %rd244;
	ld.global.f32 	%f67, [%rd245];
	add.f32 	%f68, %f66, %f67;
	ld.local.u32 	%r1300, [%rd7+28];
	mad.lo.s32 	%r1301, %r1300, 14, %r1298;
	mul.wide.s32 	%rd246, %r1301, 4;
	add.s64 	%rd247, %rd207, %rd246;
	ld.global.f32 	%f69, [%rd247];
	add.f32 	%f70, %f68, %f69;
	ld.local.u32 	%r1302, [%rd7+32];
	mad.lo.s32 	%r1303, %r1302, 14, %r1300;
	mul.wide.s32 	%rd248, %r1303, 4;
	add.s64 	%rd249, %rd207, %rd248;
	ld.global.f32 	%f71, [%rd249];
	add.f32 	%f72, %f70, %f71;
	ld.local.u32 	%r1304, [%rd7+36];
	mad.lo.s32 	%r1305, %r1304, 14, %r1302;
	mul.wide.s32 	%rd250, %r1305, 4;
	add.s64 	%rd251, %rd207, %rd250;
	ld.global.f32 	%f73, [%rd251];
	add.f32 	%f74, %f72, %f73;
	ld.local.u32 	%r1306, [%rd7+40];
	mad.lo.s32 	%r1307, %r1306, 14, %r1304;
	mul.wide.s32 	%rd252, %r1307, 4;
	add.s64 	%rd253, %rd207, %rd252;
	ld.global.f32 	%f75, [%rd253];
	add.f32 	%f76, %f74, %f75;
	ld.local.u32 	%r1308, [%rd7+44];
	mad.lo.s32 	%r1309, %r1308, 14, %r1306;
	mul.wide.s32 	%rd254, %r1309, 4;
	add.s64 	%rd255, %rd207, %rd254;
	ld.global.f32 	%f77, [%rd255];
	add.f32 	%f78, %f76, %f77;
	ld.local.u32 	%r1310, [%rd7+48];
	mad.lo.s32 	%r1311, %r1310, 14, %r1308;
	mul.wide.s32 	%rd256, %r1311, 4;
	add.s64 	%rd257, %rd207, %rd256;
	ld.global.f32 	%f79, [%rd257];
	add.f32 	%f80, %f78, %f79;
	ld.local.u32 	%r1312, [%rd7+52];
	mad.lo.s32 	%r1313, %r1312, 14, %r1310;
	mul.wide.s32 	%rd258, %r1313, 4;
	add.s64 	%rd259, %rd207, %rd258;
	ld.global.f32 	%f81, [%rd259];
	add.f32 	%f82, %f80, %f81;
	ld.local.u32 	%r1314, [%rd7+56];
	mad.lo.s32 	%r1315, %r1314, 14, %r1312;
	mul.wide.s32 	%rd260, %r1315, 4;
	add.s64 	%rd261, %rd207, %rd260;
	ld.global.f32 	%f83, [%rd261];
	add.f32 	%f84, %f82, %f83;
	mad.lo.s32 	%r1316, %r1289, 14, %r1314;
	mul.wide.s32 	%rd262, %r1316, 4;
	add.s64 	%rd263, %rd207, %rd262;
	ld.global.f32 	%f85, [%rd263];
	add.f32 	%f86, %f84, %f85;
	ld.global.f32 	%f87, [%rd237];
	add.f32 	%f88, %f86, %f87;
	cvta.to.global.u64 	%rd264, %rd273;
	mov.u32 	%r1317, %ctaid.x;
	mov.u32 	%r1318, %ntid.x;
	mov.u32 	%r1319, %tid.x;
	mad.lo.s32 	%r1320, %r1317, %r1318, %r1319;
	mul.wide.u32 	%rd265, %r1320, 64;
	add.s64 	%rd266, %rd264, %rd265;
	ld.global.u32 	%r1321, [%rd266];
	setp.lt.f32 	%p152, %f59, %f88;
	setp.lt.f32 	%p153, %f59, %f1;
	and.pred  	%p154, %p152, %p153;
	setp.lt.f32 	%p155, %f88, %f1;
	selp.f32 	%f89, %f88, %f1, %p155;
	selp.f32 	%f90, %f59, %f89, %p154;
	selp.b32 	%r1322, 14, %r1321, %p155;
	selp.b32 	%r1323, 14, %r1322, %p154;
	cvta.to.global.u64 	%rd267, %rd275;
	add.s64 	%rd268, %rd267, %rd265;
	st.global.u32 	[%rd268], %r1323;
	st.global.f32 	[%rd268+4], %f90;
	selp.b32 	%r1324, %r1290, %r553, %p155;
	selp.b32 	%r1325, %r1262, %r1324, %p154;
	st.global.u32 	[%rd268+8], %r1325;
	selp.b32 	%r1326, %r1292, %r554, %p155;
	selp.b32 	%r1327, %r1264, %r1326, %p154;
	st.global.u32 	[%rd268+12], %r1327;
	selp.b32 	%r1328, %r1294, %r555, %p155;
	selp.b32 	%r1329, %r1266, %r1328, %p154;
	st.global.u32 	[%rd268+16], %r1329;
	selp.b32 	%r1330, %r1296, %r556, %p155;
	selp.b32 	%r1331, %r1268, %r1330, %p154;
	st.global.u32 	[%rd268+20], %r1331;
	selp.b32 	%r1332, %r1298, %r557, %p155;
	selp.b32 	%r1333, %r1270, %r1332, %p154;
	st.global.u32 	[%rd268+24], %r1333;
	selp.b32 	%r1334, %r1300, %r558, %p155;
	selp.b32 	%r1335, %r1272, %r1334, %p154;
	st.global.u32 	[%rd268+28], %r1335;
	selp.b32 	%r1336, %r1302, %r559, %p155;
	selp.b32 	%r1337, %r1274, %r1336, %p154;
	st.global.u32 	[%rd268+32], %r1337;
	selp.b32 	%r1338, %r1304, %r560, %p155;
	selp.b32 	%r1339, %r1276, %r1338, %p154;
	st.global.u32 	[%rd268+36], %r1339;
	selp.b32 	%r1340, %r1306, %r561, %p155;
	selp.b32 	%r1341, %r1278, %r1340, %p154;
	st.global.u32 	[%rd268+40], %r1341;
	selp.b32 	%r1342, %r1308, %r562, %p155;
	selp.b32 	%r1343, %r1280, %r1342, %p154;
	st.global.u32 	[%rd268+44], %r1343;
	selp.b32 	%r1344, %r1310, %r563, %p155;
	selp.b32 	%r1345, %r1282, %r1344, %p154;
	st.global.u32 	[%rd268+48], %r1345;
	selp.b32 	%r1346, %r1312, %r564, %p155;
	selp.b32 	%r1347, %r1284, %r1346, %p154;
	st.global.u32 	[%rd268+52], %r1347;
	selp.b32 	%r1348, %r1314, %r565, %p155;
	selp.b32 	%r1349, %r1286, %r1348, %p154;
	st.global.u32 	[%rd268+56], %r1349;
	selp.b32 	%r1350, %r1289, %r566, %p155;
	selp.b32 	%r1351, %r1261, %r1350, %p154;
	st.global.u32 	[%rd268+60], %r1351;
	bra.uni 	$L__BB0_265;
$L__BB0_264:
	ld.param.u64 	%rd274, [_Z11EvaluateGenPfP5AgentS1_if_param_2];
	cvta.to.global.u64 	%rd79, %rd274;
	shl.b64 	%rd80, %rd16, 6;
	add.s64 	%rd81, %rd79, %rd80;
	ld.global.u32 	%r1115, [%rd17];
	st.global.u32 	[%rd81], %r1115;
	st.global.f32 	[%rd81+4], %f1;
	st.global.u32 	[%rd81+8], %r553;
	st.global.u32 	[%rd81+12], %r554;
	st.global.u32 	[%rd81+16], %r555;
	st.global.u32 	[%rd81+20], %r556;
	st.global.u32 	[%rd81+24], %r557;
	st.global.u32 	[%rd81+28], %r558;
	st.global.u32 	[%rd81+32], %r559;
	st.global.u32 	[%rd81+36], %r560;
	st.global.u32 	[%rd81+40], %r561;
	st.global.u32 	[%rd81+44], %r562;
	st.global.u32 	[%rd81+48], %r563;
	st.global.u32 	[%rd81+52], %r564;
	st.global.u32 	[%rd81+56], %r565;
	st.global.u32 	[%rd81+60], %r566;
$L__BB0_265:
	ret;

}


// ===== COMPILED SASS (sm_100) =====

	.target	sm_100

	.elftype	@"ET_EXEC"


//--------------------- .note.nv.tkinfo           --------------------------
	.section	.note.nv.tkinfo,"",@"SHT_NOTE"
	.sectionflags	@"SHF_NOTE_NV_TKINFO"
	.tkinfo
        /*0018*/ 	.word	0x00000002
        /*0030*/ 	.string	""
        /*0030*/ 	.string	"ptxas"
        /*0030*/ 	.string	"Cuda compilation tools, release 13.0, V13.0.88"
        /*0030*/ 	.string	"Build cuda_13.0.r13.0/compiler.36424714_0"
        /*0030*/ 	.string	"-arch sm_100 -m 64 "



//--------------------- .note.nv.cuinfo           --------------------------
	.section	.note.nv.cuinfo,"",@"SHT_NOTE"
	.sectionflags	@"SHF_NOTE_NV_CUINFO"
        /*0018*/ 	.short	0x0002
        /*001a*/ 	.short	0x0064
        /*001c*/ 	.short	0x0082
	.zero		2


//--------------------- .nv.info                  --------------------------
	.section	.nv.info,"",@"SHT_CUDA_INFO"
	.align	4


	//----- nvinfo : EIATTR_REGCOUNT
	.align		4
        /*0000*/ 	.byte	0x04, 0x2f
        /*0002*/ 	.short	(.L_10 - .L_9)
	.align		4
.L_9:
        /*0004*/ 	.word	index@(_Z11EvaluateGenPfP5AgentS1_if)
        /*0008*/ 	.word	0x00000038


	//----- nvinfo : EIATTR_FRAME_SIZE
	.align		4
.L_10:
        /*000c*/ 	.byte	0x04, 0x11
        /*000e*/ 	.short	(.L_12 - .L_11)
	.align		4
.L_11:
        /*0010*/ 	.word	index@(_Z11EvaluateGenPfP5AgentS1_if)
        /*0014*/ 	.word	0x00000190


	//----- nvinfo : EIATTR_MIN_STACK_SIZE
	.align		4
.L_12:
        /*0018*/ 	.byte	0x04, 0x12
        /*001a*/ 	.short	(.L_14 - .L_13)
	.align		4
.L_13:
        /*001c*/ 	.word	index@(_Z11EvaluateGenPfP5AgentS1_if)
        /*0020*/ 	.word	0x00000190
.L_14:


//--------------------- .nv.compat                --------------------------
	.section	.nv.compat,"",@"SHT_CUDA_COMPAT_INFO"
	.align	4
        /*0000*/ 	.byte	0x02, 0x09, 0x00, 0x00, 0x02, 0x02, 0x01, 0x00, 0x02, 0x05, 0x05, 0x00, 0x03, 0x07, 0x01, 0x01
        /*0010*/ 	.byte	0x02, 0x03, 0x00, 0x00, 0x02, 0x06, 0x01, 0x00, 0x04, 0x0b, 0x08, 0x00, 0x09, 0x00, 0x00, 0x00
        /*0020*/ 	.byte	0x00, 0x00, 0x00, 0x00


//--------------------- .nv.info._Z11EvaluateGenPfP5AgentS1_if --------------------------
	.section	.nv.info._Z11EvaluateGenPfP5AgentS1_if,"",@"SHT_CUDA_INFO"
	.sectionflags	@""
	.align	4


	//----- nvinfo : EIATTR_CUDA_API_VERSION
	.align		4
        /*0000*/ 	.byte	0x04, 0x37
        /*0002*/ 	.short	(.L_16 - .L_15)
.L_15:
        /*0004*/ 	.word	0x00000082


	//----- nvinfo : EIATTR_KPARAM_INFO
	.align		4
.L_16:
        /*0008*/ 	.byte	0x04, 0x17
        /*000a*/ 	.short	(.L_18 - .L_17)
.L_17:
        /*000c*/ 	.word	0x00000000
        /*0010*/ 	.short	0x0004
        /*0012*/ 	.short	0x001c
        /*0014*/ 	.byte	0x00, 0xf0, 0x11, 0x00


	//----- nvinfo : EIATTR_KPARAM_INFO
	.align		4
.L_18:
        /*0018*/ 	.byte	0x04, 0x17
        /*001a*/ 	.short	(.L_20 - .L_19)
.L_19:
        /*001c*/ 	.word	0x00000000
        /*0020*/ 	.short	0x0003
        /*0022*/ 	.short	0x0018
        /*0024*/ 	.byte	0x00, 0xf0, 0x11, 0x00


	//----- nvinfo : EIATTR_KPARAM_INFO
	.align		4
.L_20:
        /*0028*/ 	.byte	0x04, 0x17
        /*002a*/ 	.short	(.L_22 - .L_21)
.L_21:
        /*002c*/ 	.word	0x00000000
        /*0030*/ 	.short	0x0002
        /*0032*/ 	.short	0x0010
        /*0034*/ 	.byte	0x00, 0xf5, 0x21, 0x00


	//----- nvinfo : EIATTR_KPARAM_INFO
	.align		4
.L_22:
        /*0038*/ 	.byte	0x04, 0x17
        /*003a*/ 	.short	(.L_24 - .L_23)
.L_23:
        /*003c*/ 	.word	0x00000000
        /*0040*/ 	.short	0x0001
        /*0042*/ 	.short	0x0008
        /*0044*/ 	.byte	0x00, 0xf5, 0x21, 0x00


	//----- nvinfo : EIATTR_KPARAM_INFO
	.align		4
.L_24:
        /*0048*/ 	.byte	0x04, 0x17
        /*004a*/ 	.short	(.L_26 - .L_25)
.L_25:
        /*004c*/ 	.word	0x00000000
        /*0050*/ 	.short	0x0000
        /*0052*/ 	.short	0x0000
        /*0054*/ 	.byte	0x00, 0xf5, 0x21, 0x00


	//----- nvinfo : EIATTR_SPARSE_MMA_MASK
	.align		4
.L_26:
        /*0058*/ 	.byte	0x03, 0x50
        /*005a*/ 	.short	0x0000


	//----- nvinfo : EIATTR_MAXREG_COUNT
	.align		4
        /*005c*/ 	.byte	0x03, 0x1b
        /*005e*/ 	.short	0x00ff


	//----- nvinfo : EIATTR_MERCURY_ISA_VERSION
	.align		4
        /*0060*/ 	.byte	0x03, 0x5f
        /*0062*/ 	.short	0x0101


	//----- nvinfo : EIATTR_VRC_CTA_INIT_COUNT
	.align		4
        /*0064*/ 	.byte	0x02, 0x4a
	.zero		1
	.zero		1


	//----- nvinfo : EIATTR_EXIT_INSTR_OFFSETS
	.align		4
        /*0068*/ 	.byte	0x04, 0x1c
        /*006a*/ 	.short	(.L_28 - .L_27)


	//   ....[0]....
.L_27:
        /*006c*/ 	.word	0x000026f0


	//   ....[1]....
        /*0070*/ 	.word	0x000061c0


	//   ....[2]....
        /*0074*/ 	.word	0x00006310


	//----- nvinfo : EIATTR_CRS_STACK_SIZE
	.align		4
.L_28:
        /*0078*/ 	.byte	0x04, 0x1e
        /*007a*/ 	.short	(.L_30 - .L_29)
.L_29:
        /*007c*/ 	.word	0x00000000


	//----- nvinfo : EIATTR_CBANK_PARAM_SIZE
	.align		4
.L_30:
        /*0080*/ 	.byte	0x03, 0x19
        /*0082*/ 	.short	0x0020


	//----- nvinfo : EIATTR_PARAM_CBANK
	.align		4
        /*0084*/ 	.byte	0x04, 0x0a
        /*0086*/ 	.short	(.L_32 - .L_31)
	.align		4
.L_31:
        /*0088*/ 	.word	index@(.nv.constant0._Z11EvaluateGenPfP5AgentS1_if)
        /*008c*/ 	.short	0x0380
        /*008e*/ 	.short	0x0020


	//----- nvinfo : EIATTR_SW_WAR
	.align		4
.L_32:
        /*0090*/ 	.byte	0x04, 0x36
        /*0092*/ 	.short	(.L_34 - .L_33)
.L_33:
        /*0094*/ 	.word	0x00000008
.L_34:


//--------------------- .nv.callgraph             --------------------------
	.section	.nv.callgraph,"",@"SHT_CUDA_CALLGRAPH"
	.align	4
	.sectionentsize	8
	.align		4
        /*0000*/ 	.word	0x00000000
	.align		4
        /*0004*/ 	.word	0xffffffff
	.align		4
        /*0008*/ 	.word	0x00000000
	.align		4
        /*000c*/ 	.word	0xfffffffe
	.align		4
        /*0010*/ 	.word	0x00000000
	.align		4
        /*0014*/ 	.word	0xfffffffd
	.align		4
        /*0018*/ 	.word	0x00000000
	.align		4
        /*001c*/ 	.word	0xfffffffc


//--------------------- .nv.constant4             --------------------------
	.section	.nv.constant4,"a",@progbits
	.align	8
	.align		8
.nv.constant4:
        /*0000*/ 	.dword	precalc_xorwow_matrix
	.align		8
        /*0008*/ 	.dword	precalc_xorwow_offset_matrix
	.align		8
        /*0010*/ 	.dword	mrg32k3aM1
	.align		8
        /*0018*/ 	.dword	mrg32k3aM2
	.align		8
        /*0020*/ 	.dword	mrg32k3aM1SubSeq
	.align		8
        /*0028*/ 	.dword	mrg32k3aM2SubSeq
	.align		8
        /*0030*/ 	.dword	mrg32k3aM1Seq
	.align		8
        /*0038*/ 	.dword	mrg32k3aM2Seq


//--------------------- .nv.constant3             --------------------------
	.section	.nv.constant3,"a",@progbits
	.align	8
.nv.constant3:
	.type		__cr_lgamma_table,@object
	.size		__cr_lgamma_table,(.L_8 - __cr_lgamma_table)
__cr_lgamma_table:
        /*0000*/ 	.byte	0x00, 0x00, 0x00, 0x00, 0x00, 0x00, 0x00, 0x00, 0x00, 0x00, 0x00, 0x00, 0x00, 0x00, 0x00, 0x00
        /*0010*/ 	.byte	0xef, 0x39, 0xfa, 0xfe, 0x42, 0x2e, 0xe6, 0x3f, 0x02, 0x20, 0x2a, 0xfa, 0x0b, 0xab, 0xfc, 0x3f
        /*0020*/ 	.byte	0xf9, 0x2c, 0x92, 0x7c, 0xa7, 0x6c, 0x09, 0x40, 0xc9, 0x79, 0x44, 0x3c, 0x64, 0x26, 0x13, 0x40
        /*0030*/ 	.byte	0xca, 0x01, 0xcf, 0x3a, 0x27, 0x51, 0x1a, 0x40, 0x30, 0xcc, 0x2d, 0xf3, 0xe1, 0x0c, 0x21, 0x40
        /*0040*/ 	.byte	0x0d, 0xb7, 0xfc, 0x82, 0x8e, 0x35, 0x25, 0x40
.L_8:


//--------------------- .text._Z11EvaluateGenPfP5AgentS1_if --------------------------
	.section	.text._Z11EvaluateGenPfP5AgentS1_if,"ax",@progbits
	.align	128
        .global         _Z11EvaluateGenPfP5AgentS1_if
        .type           _Z11EvaluateGenPfP5AgentS1_if,@function
        .size           _Z11EvaluateGenPfP5AgentS1_if,(.L_x_131 - _Z11EvaluateGenPfP5AgentS1_if)
        .other          _Z11EvaluateGenPfP5AgentS1_if,@"STO_CUDA_ENTRY STV_DEFAULT"
_Z11EvaluateGenPfP5AgentS1_if:
.text._Z11EvaluateGenPfP5AgentS1_if:
[----:B------:R-:W0:Y:S01]  /*0000*/  LDC R1, c[0x0][0x37c] ;  /* 0x0000df00ff017b82 */ /* 0x000e220000000800 */
[----:B------:R-:W1:Y:S07]  /*0010*/  S2R R0, SR_TID.X ;  /* 0x0000000000007919 */ /* 0x000e6e0000002100 */
[----:B------:R-:W1:Y:S01]  /*0020*/  S2UR UR8, SR_CTAID.X ;  /* 0x00000000000879c3 */ /* 0x000e620000002500 */
[----:B0-----:R-:W-:Y:S01]  /*0030*/  VIADD R1, R1, 0xfffffe70 ;  /* 0xfffffe7001017836 */ /* 0x001fe20000000000 */
[----:B------:R-:W0:Y:S06]  /*0040*/  LDCU.64 UR6, c[0x0][0x358] ;  /* 0x00006b00ff0677ac */ /* 0x000e2c0008000a00 */
[----:B------:R-:W1:Y:S02]  /*0050*/  LDC R3, c[0x0][0x360] ;  /* 0x0000d800ff037b82 */ /* 0x000e640000000800 */
[----:B-1----:R-:W-:Y:S01]  /*0060*/  IMAD R0, R3, UR8, R0 ;  /* 0x0000000803007c24 */ /* 0x002fe2000f8e0200 */
[----:B------:R-:W-:-:S06]  /*0070*/  CS2R R2, SR_CLOCKLO ;  /* 0x0000000000027805 */ /* 0x000fcc0000015000 */
[----:B------:R-:W-:Y:S01]  /*0080*/  LOP3.LUT R36, R2, 0xaad26b49, RZ, 0x3c, !PT ;  /* 0xaad26b4902247812 */ /* 0x000fe200078e3cff */
[----:B------:R-:W-:Y:S01]  /*0090*/  BSSY.RECONVERGENT B0, `(.L_x_0) ;  /* 0x0000260000007945 */ /* 0x000fe20003800200 */
[----:B------:R-:W-:Y:S02]  /*00a0*/  LOP3.LUT R39, R3, 0xf7dcefdd, RZ, 0x3c, !PT ;  /* 0xf7dcefdd03277812 */ /* 0x000fe400078e3cff */
[----:B------:R-:W-:Y:S01]  /*00b0*/  ISETP.NE.AND P0, PT, R0, RZ, PT ;  /* 0x000000ff0000720c */ /* 0x000fe20003f05270 */
[----:B------:R-:W-:Y:S02]  /*00c0*/  IMAD R36, R36, 0x4182bed5, RZ ;  /* 0x4182bed524247824 */ /* 0x000fe400078e02ff */
[----:B------:R-:W-:Y:S02]  /*00d0*/  IMAD R5, R39, -0x658354e5, RZ ;  /* 0x9a7cab1b27057824 */ /* 0x000fe400078e02ff */
[C---:B------:R-:W-:Y:S01]  /*00e0*/  VIADD R31, R36.reuse, 0x583f19 ;  /* 0x00583f19241f7836 */ /* 0x040fe20000000000 */
[C---:B------:R-:W-:Y:S01]  /*00f0*/  LOP3.LUT R2, R36.reuse, 0x159a55e5, RZ, 0x3c, !PT ;  /* 0x159a55e524027812 */ /* 0x040fe200078e3cff */
[----:B------:R-:W-:Y:S01]  /*0100*/  VIADD R3, R5, 0x1f123bb5 ;  /* 0x1f123bb505037836 */ /* 0x000fe20000000000 */
[----:B------:R-:W-:-:S02]  /*0110*/  IADD3 R4, PT, PT, R36, 0x64f0c9, R5 ;  /* 0x0064f0c924047810 */ /* 0x000fc40007ffe005 */
[----:B------:R-:W-:Y:S01]  /*0120*/  LOP3.LUT R30, R5, 0x5491333, RZ, 0x3c, !PT ;  /* 0x05491333051e7812 */ /* 0x000fe200078e3cff */
[----:B------:R-:W-:Y:S01]  /*0130*/  VIADD R5, R36, 0x75bcd15 ;  /* 0x075bcd1524057836 */ /* 0x000fe20000000000 */
[----:B------:R1:W-:Y:S04]  /*0140*/  STL.64 [R1+0x78], R2 ;  /* 0x0000780201007387 */ /* 0x0003e80000100a00 */
[----:B------:R1:W-:Y:S04]  /*0150*/  STL.64 [R1+0x70], R4 ;  /* 0x0000700401007387 */ /* 0x0003e80000100a00 */
[----:B------:R1:W-:Y:S01]  /*0160*/  STL.64 [R1+0x80], R30 ;  /* 0x0000801e01007387 */ /* 0x0003e20000100a00 */
[----:B0-----:R-:W-:Y:S05]  /*0170*/  @!P0 BRA `(.L_x_1) ;  /* 0x0000002400448947 */ /* 0x001fea0003800000 */
[----:B-1----:R-:W-:Y:S02]  /*0180*/  VIADD R4, R1, 0x70 ;  /* 0x0000007001047836 */ /* 0x002fe40000000000 */
[----:B------:R-:W-:Y:S02]  /*0190*/  IMAD.MOV.U32 R10, RZ, RZ, RZ ;  /* 0x000000ffff0a7224 */ /* 0x000fe400078e00ff */
[----:B------:R-:W-:Y:S02]  /*01a0*/  IMAD.MOV.U32 R11, RZ, RZ, R0 ;  /* 0x000000ffff0b7224 */ /* 0x000fe400078e0000 */
[----:B------:R-:W-:-:S07]  /*01b0*/  IMAD.MOV.U32 R12, RZ, RZ, RZ ;  /* 0x000000ffff0c7224 */ /* 0x000fce00078e00ff */
.L_x_10:
[----:B------:R-:W-:Y:S01]  /*01c0*/  LOP3.LUT R29, R11, 0x3, RZ, 0xc0, !PT ;  /* 0x000000030b1d7812 */ /* 0x000fe200078ec0ff */
[----:B------:R-:W-:Y:S03]  /*01d0*/  BSSY.RECONVERGENT B1, `(.L_x_2) ;  /* 0x0000245000017945 */ /* 0x000fe60003800200 */
[----:B------:R-:W-:-:S04]  /*01e0*/  ISETP.NE.U32.AND P0, PT, R29, RZ, PT ;  /* 0x000000ff1d00720c */ /* 0x000fc80003f05070 */
[----:B------:R-:W-:-:S13]  /*01f0*/  ISETP.NE.AND.EX P0, PT, RZ, RZ, PT, P0 ;  /* 0x000000ffff00720c */ /* 0x000fda0003f05300 */
[----:B012---:R-:W-:Y:S05]  /*0200*/  @!P0 BRA `(.L_x_3) ;  /* 0x0000002400048947 */ /* 0x007fea0003800000 */
[----:B------:R-:W0:Y:S01]  /*0210*/  LDC.64 R6, c[0x4][RZ] ;  /* 0x01000000ff067b82 */ /* 0x000e220000000a00 */
[----:B------:R-:W-:Y:S01]  /*0220*/  IMAD.MOV.U32 R13, RZ, RZ, RZ ;  /* 0x000000ffff0d7224 */ /* 0x000fe200078e00ff */
[----:B------:R-:W-:Y:S02]  /*0230*/  CS2R R30, SRZ ;  /* 0x00000000001e7805 */ /* 0x000fe4000001ff00 */
[----:B------:R-:W-:Y:S01]  /*0240*/  CS2R R2, SRZ ;  /* 0x0000000000027805 */ /* 0x000fe2000001ff00 */
[----:B------:R-:W-:Y:S02]  /*0250*/  IMAD.MOV.U32 R5, RZ, RZ, RZ ;  /* 0x000000ffff057224 */ /* 0x000fe400078e00ff */
[----:B0-----:R-:W-:-:S07]  /*0260*/  IMAD.WIDE.U32 R6, R10, 0xc80, R6 ;  /* 0x00000c800a067825 */ /* 0x001fce00078e0006 */
.L_x_5:
[----:B------:R-:W-:-:S06]  /*0270*/  IMAD R14, R13, 0x4, R4 ;  /* 0x000000040d0e7824 */ /* 0x000fcc00078e0204 */
[----:B------:R-:W5:Y:S01]  /*0280*/  LDL R14, [R14+0x4] ;  /* 0x000004000e0e7983 */ /* 0x000f620000100800 */
[----:B------:R-:W-:Y:S01]  /*0290*/  IMAD.SHL.U32 R15, R13, 0x20, RZ ;  /* 0x000000200d0f7824 */ /* 0x000fe200078e00ff */
[----:B------:R-:W-:-:S06]  /*02a0*/  UMOV UR4, URZ ;  /* 0x000000ff00047c82 */ /* 0x000fcc0008000000 */
.L_x_4:
[----:B-----5:R-:W-:Y:S01]  /*02b0*/  SHF.R.U32.HI R38, RZ, UR4, R14 ;  /* 0x00000004ff267c19 */ /* 0x020fe2000801160e */
[----:B------:R-:W-:-:S03]  /*02c0*/  VIADD R8, R15, UR4 ;  /* 0x000000040f087c36 */ /* 0x000fc60008000000 */
[----:B------:R-:W-:-:S04]  /*02d0*/  LOP3.LUT R9, R38, 0x1, RZ, 0xc0, !PT ;  /* 0x0000000126097812 */ /* 0x000fc800078ec0ff */
[----:B------:R-:W-:Y:S01]  /*02e0*/  ISETP.NE.U32.AND P0, PT, R9, 0x1, PT ;  /* 0x000000010900780c */ /* 0x000fe20003f05070 */
[----:B------:R-:W-:-:S03]  /*02f0*/  IMAD R9, R8, 0x5, RZ ;  /* 0x0000000508097824 */ /* 0x000fc600078e02ff */
[----:B------:R-:W-:Y:S01]  /*0300*/  R2P PR, R38, 0x7e ;  /* 0x0000007e26007804 */ /* 0x000fe20000000000 */
[----:B------:R-:W-:-:S08]  /*0310*/  IMAD.WIDE.U32 R8, R9, 0x4, R6 ;  /* 0x0000000409087825 */ /* 0x000fd000078e0006 */
[----:B------:R-:W2:Y:S04]  /*0320*/  @!P0 LDG.E R20, desc[UR6][R8.64+0x10] ;  /* 0x0000100608148981 */ /* 0x000ea8000c1e1900 */
[----:B------:R-:W3:Y:S04]  /*0330*/  @P1 LDG.E R24, desc[UR6][R8.64+0x24] ;  /* 0x0000240608181981 */ /* 0x000ee8000c1e1900 */
[----:B------:R-:W4:Y:S04]  /*0340*/  @!P0 LDG.E R16, desc[UR6][R8.64] ;  /* 0x0000000608108981 */ /* 0x000f28000c1e1900 */
[----:B------:R-:W4:Y:S04]  /*0350*/  @!P0 LDG.E R17, desc[UR6][R8.64+0x4] ;  /* 0x0000040608118981 */ /* 0x000f28000c1e1900 */
[----:B------:R-:W4:Y:S04]  /*0360*/  @!P0 LDG.E R19, desc[UR6][R8.64+0xc] ;  /* 0x00000c0608138981 */ /* 0x000f28000c1e1900 */
[----:B------:R-:W4:Y:S04]  /*0370*/  @P2 LDG.E R26, desc[UR6][R8.64+0x38] ;  /* 0x00003806081a2981 */ /* 0x000f28000c1e1900 */
[----:B------:R-:W4:Y:S04]  /*0380*/  @!P0 LDG.E R18, desc[UR6][R8.64+0x8] ;  /* 0x0000080608128981 */ /* 0x000f28000c1e1900 */
[----:B------:R-:W4:Y:S04]  /*0390*/  @P3 LDG.E R28, desc[UR6][R8.64+0x4c] ;  /* 0x00004c06081c3981 */ /* 0x000f28000c1e1900 */
        /* <DEDUP_REMOVED lines=14> */
[----:B------:R-:W4:Y:S01]  /*0480*/  @P6 LDG.E R45, desc[UR6][R8.64+0x84] ;  /* 0x00008406082d6981 */ /* 0x000f22000c1e1900 */
[----:B--2---:R-:W-:-:S03]  /*0490*/  @!P0 LOP3.LUT R31, R31, R20, RZ, 0x3c, !PT ;  /* 0x000000141f1f8212 */ /* 0x004fc600078e3cff */
[----:B------:R-:W2:Y:S01]  /*04a0*/  @P2 LDG.E R20, desc[UR6][R8.64+0x30] ;  /* 0x0000300608142981 */ /* 0x000ea2000c1e1900 */
[----:B---3--:R-:W-:-:S03]  /*04b0*/  @P1 LOP3.LUT R31, R31, R24, RZ, 0x3c, !PT ;  /* 0x000000181f1f1212 */ /* 0x008fc600078e3cff */
[----:B------:R-:W3:Y:S01]  /*04c0*/  @P3 LDG.E R24, desc[UR6][R8.64+0x44] ;  /* 0x0000440608183981 */ /* 0x000ee2000c1e1900 */
[----:B----4-:R-:W-:-:S03]  /*04d0*/  @!P0 LOP3.LUT R5, R5, R16, RZ, 0x3c, !PT ;  /* 0x0000001005058212 */ /* 0x010fc600078e3cff */
[----:B------:R-:W4:Y:S01]  /*04e0*/  @P1 LDG.E R16, desc[UR6][R8.64+0x1c] ;  /* 0x00001c0608101981 */ /* 0x000f22000c1e1900 */
[----:B------:R-:W-:-:S03]  /*04f0*/  @!P0 LOP3.LUT R2, R2, R17, RZ, 0x3c, !PT ;  /* 0x0000001102028212 */ /* 0x000fc600078e3cff */
[----:B------:R-:W2:Y:S01]  /*0500*/  @P1 LDG.E R17, desc[UR6][R8.64+0x18] ;  /* 0x0000180608111981 */ /* 0x000ea2000c1e1900 */
[----:B------:R-:W-:-:S03]  /*0510*/  @!P0 LOP3.LUT R30, R30, R19, RZ, 0x3c, !PT ;  /* 0x000000131e1e8212 */ /* 0x000fc600078e3cff */
[----:B------:R-:W3:Y:S01]  /*0520*/  @P1 LDG.E R19, desc[UR6][R8.64+0x20] ;  /* 0x0000200608131981 */ /* 0x000ee2000c1e1900 */
[----:B------:R-:W-:-:S03]  /*0530*/  @P2 LOP3.LUT R31, R31, R26, RZ, 0x3c, !PT ;  /* 0x0000001a1f1f2212 */ /* 0x000fc600078e3cff */
[----:B------:R-:W3:Y:S01]  /*0540*/  @P4 LDG.E R26, desc[UR6][R8.64+0x50] ;  /* 0x00005006081a4981 */ /* 0x000ee2000c1e1900 */
[----:B------:R-:W-:-:S03]  /*0550*/  @!P0 LOP3.LUT R3, R3, R18, RZ, 0x3c, !PT ;  /* 0x0000001203038212 */ /* 0x000fc600078e3cff */
[----:B------:R-:W3:Y:S01]  /*0560*/  @P2 LDG.E R18, desc[UR6][R8.64+0x28] ;  /* 0x0000280608122981 */ /* 0x000ee2000c1e1900 */
[----:B------:R-:W-:Y:S02]  /*0570*/  @P3 LOP3.LUT R31, R31, R28, RZ, 0x3c, !PT ;  /* 0x0000001c1f1f3212 */ /* 0x000fe400078e3cff */
[----:B------:R-:W-:Y:S01]  /*0580*/  @P1 LOP3.LUT R5, R5, R22, RZ, 0x3c, !PT ;  /* 0x0000001605051212 */ /* 0x000fe200078e3cff */
[----:B------:R-:W3:Y:S01]  /*0590*/  @P4 LDG.E R28, desc[UR6][R8.64+0x58] ;  /* 0x00005806081c4981 */ /* 0x000ee2000c1e1900 */
[----:B------:R-:W-:-:S03]  /*05a0*/  LOP3.LUT P0, RZ, R38, 0x80, RZ, 0xc0, !PT ;  /* 0x0000008026ff7812 */ /* 0x000fc6000780c0ff */
[----:B------:R-:W3:Y:S01]  /*05b0*/  @P3 LDG.E R22, desc[UR6][R8.64+0x3c] ;  /* 0x00003c0608163981 */ /* 0x000ee2000c1e1900 */
[----:B------:R-:W-:-:S03]  /*05c0*/  @P4 LOP3.LUT R31, R31, R32, RZ, 0x3c, !PT ;  /* 0x000000201f1f4212 */ /* 0x000fc600078e3cff */
[----:B------:R-:W3:Y:S01]  /*05d0*/  @P5 LDG.E R32, desc[UR6][R8.64+0x64] ;  /* 0x0000640608205981 */ /* 0x000ee2000c1e1900 */
[----:B------:R-:W-:-:S03]  /*05e0*/  @P5 LOP3.LUT R31, R31, R34, RZ, 0x3c, !PT ;  /* 0x000000221f1f5212 */ /* 0x000fc600078e3cff */
[----:B------:R-:W3:Y:S01]  /*05f0*/  @P5 LDG.E R34, desc[UR6][R8.64+0x6c] ;  /* 0x00006c0608225981 */ /* 0x000ee2000c1e1900 */
[----:B------:R-:W-:-:S03]  /*0600*/  @P6 LOP3.LUT R31, R31, R40, RZ, 0x3c, !PT ;  /* 0x000000281f1f6212 */ /* 0x000fc600078e3cff */
[----:B------:R-:W3:Y:S04]  /*0610*/  @P6 LDG.E R40, desc[UR6][R8.64+0x78] ;  /* 0x0000780608286981 */ /* 0x000ee8000c1e1900 */
[----:B------:R-:W3:Y:S04]  /*0620*/  @P0 LDG.E R44, desc[UR6][R8.64+0x8c] ;  /* 0x00008c06082c0981 */ /* 0x000ee8000c1e1900 */
[----:B------:R-:W3:Y:S04]  /*0630*/  @P0 LDG.E R47, desc[UR6][R8.64+0x90] ;  /* 0x00009006082f0981 */ /* 0x000ee8000c1e1900 */
[----:B------:R-:W3:Y:S04]  /*0640*/  @P0 LDG.E R46, desc[UR6][R8.64+0x94] ;  /* 0x00009406082e0981 */ /* 0x000ee8000c1e1900 */
[----:B------:R-:W3:Y:S04]  /*0650*/  @P0 LDG.E R49, desc[UR6][R8.64+0x98] ;  /* 0x0000980608310981 */ /* 0x000ee8000c1e1900 */
[----:B------:R-:W3:Y:S01]  /*0660*/  @P0 LDG.E R48, desc[UR6][R8.64+0x9c] ;  /* 0x00009c0608300981 */ /* 0x000ee2000c1e1900 */
[----:B----4-:R-:W-:-:S02]  /*0670*/  @P1 LOP3.LUT R3, R3, R16, RZ, 0x3c, !PT ;  /* 0x0000001003031212 */ /* 0x010fc400078e3cff */
[----:B--2---:R-:W-:Y:S02]  /*0680*/  @P1 LOP3.LUT R2, R2, R17, RZ, 0x3c, !PT ;  /* 0x0000001102021212 */ /* 0x004fe400078e3cff */
[----:B---3--:R-:W-:Y:S02]  /*0690*/  @P1 LOP3.LUT R30, R30, R19, RZ, 0x3c, !PT ;  /* 0x000000131e1e1212 */ /* 0x008fe400078e3cff */
[----:B------:R-:W-:Y:S02]  /*06a0*/  @P2 LOP3.LUT R2, R2, R21, RZ, 0x3c, !PT ;  /* 0x0000001502022212 */ /* 0x000fe400078e3cff */
[----:B------:R-:W-:Y:S02]  /*06b0*/  @P2 LOP3.LUT R3, R3, R20, RZ, 0x3c, !PT ;  /* 0x0000001403032212 */ /* 0x000fe400078e3cff */
[----:B------:R-:W-:Y:S02]  /*06c0*/  @P2 LOP3.LUT R30, R30, R23, RZ, 0x3c, !PT ;  /* 0x000000171e1e2212 */ /* 0x000fe400078e3cff */
[----:B------:R-:W-:-:S02]  /*06d0*/  @P2 LOP3.LUT R5, R5, R18, RZ, 0x3c, !PT ;  /* 0x0000001205052212 */ /* 0x000fc400078e3cff */
[----:B------:R-:W-:Y:S02]  /*06e0*/  @P3 LOP3.LUT R2, R2, R25, RZ, 0x3c, !PT ;  /* 0x0000001902023212 */ /* 0x000fe400078e3cff */
[----:B------:R-:W-:Y:S02]  /*06f0*/  @P3 LOP3.LUT R3, R3, R24, RZ, 0x3c, !PT ;  /* 0x0000001803033212 */ /* 0x000fe400078e3cff */
        /* <DEDUP_REMOVED lines=19> */
[----:B------:R-:W-:-:S13]  /*0830*/  R2P PR, R38.B1, 0x7f ;  /* 0x0000007f26007804 */ /* 0x000fda0000001000 */
[----:B------:R-:W2:Y:S04]  /*0840*/  @P0 LDG.E R18, desc[UR6][R8.64+0xa0] ;  /* 0x0000a00608120981 */ /* 0x000ea8000c1e1900 */
[----:B------:R-:W3:Y:S04]  /*0850*/  @P0 LDG.E R17, desc[UR6][R8.64+0xa4] ;  /* 0x0000a40608110981 */ /* 0x000ee8000c1e1900 */
        /* <DEDUP_REMOVED lines=22> */
[----:B--2---:R-:W-:-:S03]  /*09c0*/  @P0 LOP3.LUT R5, R5, R18, RZ, 0x3c, !PT ;  /* 0x0000001205050212 */ /* 0x004fc600078e3cff */
[----:B------:R-:W2:Y:S01]  /*09d0*/  @P2 LDG.E R18, desc[UR6][R8.64+0xc8] ;  /* 0x0000c80608122981 */ /* 0x000ea2000c1e1900 */
[----:B---3--:R-:W-:-:S03]  /*09e0*/  @P0 LOP3.LUT R2, R2, R17, RZ, 0x3c, !PT ;  /* 0x0000001102020212 */ /* 0x008fc600078e3cff */
[----:B------:R-:W3:Y:S01]  /*09f0*/  @P2 LDG.E R17, desc[UR6][R8.64+0xcc] ;  /* 0x0000cc0608112981 */ /* 0x000ee2000c1e1900 */
[----:B----4-:R-:W-:-:S03]  /*0a00*/  @P0 LOP3.LUT R3, R3, R20, RZ, 0x3c, !PT ;  /* 0x0000001403030212 */ /* 0x010fc600078e3cff */
[----:B------:R-:W4:Y:S01]  /*0a10*/  @P2 LDG.E R20, desc[UR6][R8.64+0xd0] ;  /* 0x0000d00608142981 */ /* 0x000f22000c1e1900 */
[----:B------:R-:W-:-:S03]  /*0a20*/  @P0 LOP3.LUT R30, R30, R19, RZ, 0x3c, !PT ;  /* 0x000000131e1e0212 */ /* 0x000fc600078e3cff */
        /* <DEDUP_REMOVED lines=11> */
[----:B------:R-:W-:-:S03]  /*0ae0*/  LOP3.LUT P0, RZ, R38, 0x8000, RZ, 0xc0, !PT ;  /* 0x0000800026ff7812 */ /* 0x000fc6000780c0ff */
[----:B------:R-:W4:Y:S01]  /*0af0*/  @P4 LDG.E R38, desc[UR6][R8.64+0x100] ;  /* 0x0001000608264981 */ /* 0x000f22000c1e1900 */
[----:B------:R-:W-:-:S03]  /*0b00*/  @P1 LOP3.LUT R31, R31, R16, RZ, 0x3c, !PT ;  /* 0x000000101f1f1212 */ /* 0x000fc600078e3cff */
[----:B------:R-:W4:Y:S06]  /*0b10*/  @P6 LDG.E R16, desc[UR6][R8.64+0x128] ;  /* 0x0001280608106981 */ /* 0x000f2c000c1e1900 */
[----:B------:R-:W4:Y:S04]  /*0b20*/  @P0 LDG.E R50, desc[UR6][R8.64+0x12c] ;  /* 0x00012c0608320981 */ /* 0x000f28000c1e1900 */
[----:B------:R-:W4:Y:S04]  /*0b30*/  @P0 LDG.E R43, desc[UR6][R8.64+0x130] ;  /* 0x00013006082b0981 */ /* 0x000f28000c1e1900 */
[----:B------:R-:W4:Y:S04]  /*0b40*/  @P0 LDG.E R52, desc[UR6][R8.64+0x134] ;  /* 0x0001340608340981 */ /* 0x000f28000c1e1900 */
[----:B------:R-:W4:Y:S04]  /*0b50*/  @P0 LDG.E R47, desc[UR6][R8.64+0x13c] ;  /* 0x00013c06082f0981 */ /* 0x000f28000c1e1900 */
[----:B------:R-:W4:Y:S01]  /*0b60*/  @P0 LDG.E R45, desc[UR6][R8.64+0x138] ;  /* 0x00013806082d0981 */ /* 0x000f22000c1e1900 */
[----:B------:R-:W-:-:S04]  /*0b70*/  UIADD3 UR4, UPT, UPT, UR4, 0x10, URZ ;  /* 0x0000001004047890 */ /* 0x000fc8000fffe0ff */
[----:B------:R-:W-:Y:S01]  /*0b80*/  UISETP.NE.AND UP0, UPT, UR4, 0x20, UPT ;  /* 0x000000200400788c */ /* 0x000fe2000bf05270 */
[----:B--2---:R-:W-:Y:S02]  /*0b90*/  @P2 LOP3.LUT R5, R5, R18, RZ, 0x3c, !PT ;  /* 0x0000001205052212 */ /* 0x004fe400078e3cff */
[----:B---3--:R-:W-:Y:S02]  /*0ba0*/  @P2 LOP3.LUT R2, R2, R17, RZ, 0x3c, !PT ;  /* 0x0000001102022212 */ /* 0x008fe400078e3cff */
[----:B----4-:R-:W-:Y:S02]  /*0bb0*/  @P2 LOP3.LUT R3, R3, R20, RZ, 0x3c, !PT ;  /* 0x0000001403032212 */ /* 0x010fe400078e3cff */
        /* <DEDUP_REMOVED lines=26> */
[----:B------:R-:W-:Y:S01]  /*0d60*/  @P0 LOP3.LUT R30, R30, R45, RZ, 0x3c, !PT ;  /* 0x0000002d1e1e0212 */ /* 0x000fe200078e3cff */
[----:B------:R-:W-:Y:S06]  /*0d70*/  BRA.U UP0, `(.L_x_4) ;  /* 0xfffffff5004c7547 */ /* 0x000fec000b83ffff */
[----:B------:R-:W-:-:S05]  /*0d80*/  VIADD R13, R13, 0x1 ;  /* 0x000000010d0d7836 */ /* 0x000fca0000000000 */
[----:B------:R-:W-:-:S13]  /*0d90*/  ISETP.NE.AND P0, PT, R13, 0x5, PT ;  /* 0x000000050d00780c */ /* 0x000fda0003f05270 */
[----:B------:R-:W-:Y:S05]  /*0da0*/  @P0 BRA `(.L_x_5) ;  /* 0xfffffff400300947 */ /* 0x000fea000383ffff */
[----:B------:R0:W-:Y:S01]  /*0db0*/  STL [R1+0x74], R5 ;  /* 0x0000740501007387 */ /* 0x0001e20000100800 */
[----:B------:R-:W-:-:S03]  /*0dc0*/  ISETP.NE.U32.AND P0, PT, R29, 0x1, PT ;  /* 0x000000011d00780c */ /* 0x000fc60003f05070 */
[----:B------:R0:W-:Y:S01]  /*0dd0*/  STL.64 [R1+0x78], R2 ;  /* 0x0000780201007387 */ /* 0x0001e20000100a00 */
[----:B------:R-:W-:-:S03]  /*0de0*/  ISETP.NE.AND.EX P0, PT, RZ, RZ, PT, P0 ;  /* 0x000000ffff00720c */ /* 0x000fc60003f05300 */
[----:B------:R0:W-:Y:S10]  /*0df0*/  STL.64 [R1+0x80], R30 ;  /* 0x0000801e01007387 */ /* 0x0001f40000100a00 */
[----:B------:R-:W-:Y:S05]  /*0e00*/  @!P0 BRA `(.L_x_3) ;  /* 0x0000001800048947 */ /* 0x000fea0003800000 */
[----:B------:R-:W-:Y:S01]  /*0e10*/  UMOV UR4, URZ ;  /* 0x000000ff00047c82 */ /* 0x000fe20008000000 */
[----:B------:R-:W-:Y:S01]  /*0e20*/  UMOV UR5, URZ ;  /* 0x000000ff00057c82 */ /* 0x000fe20008000000 */
[----:B------:R-:W-:Y:S02]  /*0e30*/  IMAD.MOV.U32 R13, RZ, RZ, RZ ;  /* 0x000000ffff0d7224 */ /* 0x000fe400078e00ff */
[----:B0-----:R-:W-:Y:S02]  /*0e40*/  IMAD.MOV.U32 R5, RZ, RZ, RZ ;  /* 0x000000ffff057224 */ /* 0x001fe400078e00ff */
[----:B------:R-:W-:Y:S02]  /*0e50*/  IMAD.U32 R31, RZ, RZ, UR4 ;  /* 0x00000004ff1f7e24 */ /* 0x000fe4000f8e00ff */
[----:B------:R-:W-:Y:S02]  /*0e60*/  IMAD.U32 R30, RZ, RZ, UR5 ;  /* 0x00000005ff1e7e24 */ /* 0x000fe4000f8e00ff */
[----:B------:R-:W-:-:S02]  /*0e70*/  IMAD.U32 R3, RZ, RZ, UR4 ;  /* 0x00000004ff037e24 */ /* 0x000fc4000f8e00ff */
[----:B------:R-:W-:-:S07]  /*0e80*/  IMAD.U32 R2, RZ, RZ, UR5 ;  /* 0x00000005ff027e24 */ /* 0x000fce000f8e00ff */
.L_x_7:
[----:B------:R-:W-:-:S06]  /*0e90*/  IMAD R14, R13, 0x4, R4 ;  /* 0x000000040d0e7824 */ /* 0x000fcc00078e0204 */
[----:B------:R-:W5:Y:S01]  /*0ea0*/  LDL R14, [R14+0x4] ;  /* 0x000004000e0e7983 */ /* 0x000f620000100800 */
[----:B------:R-:W-:Y:S01]  /*0eb0*/  IMAD.SHL.U32 R15, R13, 0x20, RZ ;  /* 0x000000200d0f7824 */ /* 0x000fe200078e00ff */
[----:B------:R-:W-:-:S06]  /*0ec0*/  UMOV UR4, URZ ;  /* 0x000000ff00047c82 */ /* 0x000fcc0008000000 */
.L_x_6:
        /* <DEDUP_REMOVED lines=181> */
[----:B------:R-:W-:Y:S05]  /*1a20*/  @P0 BRA `(.L_x_3) ;  /* 0x0000000800fc0947 */ /* 0x000fea0003800000 */
[----:B------:R-:W-:Y:S01]  /*1a30*/  UMOV UR4, URZ ;  /* 0x000000ff00047c82 */ /* 0x000fe20008000000 */
[----:B------:R-:W-:Y:S01]  /*1a40*/  UMOV UR5, URZ ;  /* 0x000000ff00057c82 */ /* 0x000fe20008000000 */
[----:B------:R-:W-:Y:S02]  /*1a50*/  IMAD.MOV.U32 R13, RZ, RZ, RZ ;  /* 0x000000ffff0d7224 */ /* 0x000fe400078e00ff */
[----:B-1----:R-:W-:Y:S02]  /*1a60*/  IMAD.MOV.U32 R5, RZ, RZ, RZ ;  /* 0x000000ffff057224 */ /* 0x002fe400078e00ff */
[----:B------:R-:W-:Y:S02]  /*1a70*/  IMAD.U32 R31, RZ, RZ, UR4 ;  /* 0x00000004ff1f7e24 */ /* 0x000fe4000f8e00ff */
[----:B------:R-:W-:Y:S02]  /*1a80*/  IMAD.U32 R30, RZ, RZ, UR5 ;  /* 0x00000005ff1e7e24 */ /* 0x000fe4000f8e00ff */
[----:B------:R-:W-:-:S02]  /*1a90*/  IMAD.U32 R3, RZ, RZ, UR4 ;  /* 0x00000004ff037e24 */ /* 0x000fc4000f8e00ff */
[----:B------:R-:W-:-:S07]  /*1aa0*/  IMAD.U32 R2, RZ, RZ, UR5 ;  /* 0x00000005ff027e24 */ /* 0x000fce000f8e00ff */
.L_x_9:
[----:B------:R-:W-:-:S06]  /*1ab0*/  IMAD R14, R13, 0x4, R4 ;  /* 0x000000040d0e7824 */ /* 0x000fcc00078e0204 */
[----:B------:R-:W5:Y:S01]  /*1ac0*/  LDL R14, [R14+0x4] ;  /* 0x000004000e0e7983 */ /* 0x000f620000100800 */
[----:B------:R-:W-:Y:S01]  /*1ad0*/  IMAD.SHL.U32 R15, R13, 0x20, RZ ;  /* 0x000000200d0f7824 */ /* 0x000fe200078e00ff */
[----:B------:R-:W-:-:S06]  /*1ae0*/  UMOV UR4, URZ ;  /* 0x000000ff00047c82 */ /* 0x000fcc0008000000 */
.L_x_8:
        /* <DEDUP_REMOVED lines=9> */
[----:B------:R-:W4:Y:S04]  /*1b80*/  @P2 LDG.E R24, desc[UR6][R8.64+0x38] ;  /* 0x0000380608182981 */ /* 0x000f28000c1e1900 */
[----:B------:R-:W4:Y:S04]  /*1b90*/  @!P0 LDG.E R16, desc[UR6][R8.64] ;  /* 0x0000000608108981 */ /* 0x000f28000c1e1900 */
[----:B------:R-:W4:Y:S04]  /*1ba0*/  @!P0 LDG.E R17, desc[UR6][R8.64+0x4] ;  /* 0x0000040608118981 */ /* 0x000f28000c1e1900 */
[----:B------:R-:W4:Y:S04]  /*1bb0*/  @!P0 LDG.E R18, desc[UR6][R8.64+0x8] ;  /* 0x0000080608128981 */ /* 0x000f28000c1e1900 */
        /* <DEDUP_REMOVED lines=22> */
[----:B----4-:R-:W-:-:S03]  /*1d20*/  @P2 LOP3.LUT R31, R31, R24, RZ, 0x3c, !PT ;  /* 0x000000181f1f2212 */ /* 0x010fc600078e3cff */
[----:B------:R-:W4:Y:S01]  /*1d30*/  @P3 LDG.E R24, desc[UR6][R8.64+0x3c] ;  /* 0x00003c0608183981 */ /* 0x000f22000c1e1900 */
[----:B------:R-:W-:-:S03]  /*1d40*/  @!P0 LOP3.LUT R5, R5, R16, RZ, 0x3c, !PT ;  /* 0x0000001005058212 */ /* 0x000fc600078e3cff */
[----:B------:R-:W2:Y:S01]  /*1d50*/  @P1 LDG.E R16, desc[UR6][R8.64+0x14] ;  /* 0x0000140608101981 */ /* 0x000ea2000c1e1900 */
[----:B------:R-:W-:-:S03]  /*1d60*/  @!P0 LOP3.LUT R2, R2, R17, RZ, 0x3c, !PT ;  /* 0x0000001102028212 */ /* 0x000fc600078e3cff */
[----:B------:R-:W3:Y:S01]  /*1d70*/  @P1 LDG.E R17, desc[UR6][R8.64+0x18] ;  /* 0x0000180608111981 */ /* 0x000ee2000c1e1900 */
[----:B------:R-:W-:-:S03]  /*1d80*/  @!P0 LOP3.LUT R3, R3, R18, RZ, 0x3c, !PT ;  /* 0x0000001203038212 */ /* 0x000fc600078e3cff */
[----:B------:R-:W4:Y:S01]  /*1d90*/  @P1 LDG.E R18, desc[UR6][R8.64+0x1c] ;  /* 0x00001c0608121981 */ /* 0x000f22000c1e1900 */
[----:B------:R-:W-:-:S03]  /*1da0*/  @!P0 LOP3.LUT R30, R30, R19, RZ, 0x3c, !PT ;  /* 0x000000131e1e8212 */ /* 0x000fc600078e3cff */
[----:B------:R-:W4:Y:S01]  /*1db0*/  @P1 LDG.E R19, desc[UR6][R8.64+0x20] ;  /* 0x0000200608131981 */ /* 0x000f22000c1e1900 */
[----:B------:R-:W-:-:S03]  /*1dc0*/  @P3 LOP3.LUT R31, R31, R26, RZ, 0x3c, !PT ;  /* 0x0000001a1f1f3212 */ /* 0x000fc600078e3cff */
[----:B------:R-:W4:Y:S01]  /*1dd0*/  @P3 LDG.E R26, desc[UR6][R8.64+0x44] ;  /* 0x00004406081a3981 */ /* 0x000f22000c1e1900 */
[----:B------:R-:W-:Y:S02]  /*1de0*/  @P4 LOP3.LUT R31, R31, R28, RZ, 0x3c, !PT ;  /* 0x0000001c1f1f4212 */ /* 0x000fe400078e3cff */
[----:B------:R-:W-:Y:S01]  /*1df0*/  LOP3.LUT P0, RZ, R40, 0x80, RZ, 0xc0, !PT ;  /* 0x0000008028ff7812 */ /* 0x000fe2000780c0ff */
[----:B------:R-:W4:Y:S01]  /*1e00*/  @P4 LDG.E R28, desc[UR6][R8.64+0x50] ;  /* 0x00005006081c4981 */ /* 0x000f22000c1e1900 */
[----:B------:R-:W-:-:S03]  /*1e10*/  @P5 LOP3.LUT R31, R31, R32, RZ, 0x3c, !PT ;  /* 0x000000201f1f5212 */ /* 0x000fc600078e3cff */
[----:B------:R-:W4:Y:S01]  /*1e20*/  @P4 LDG.E R32, desc[UR6][R8.64+0x58] ;  /* 0x0000580608204981 */ /* 0x000f22000c1e1900 */
[----:B------:R-:W-:-:S03]  /*1e30*/  @P6 LOP3.LUT R31, R31, R34, RZ, 0x3c, !PT ;  /* 0x000000221f1f6212 */ /* 0x000fc600078e3cff */
[----:B------:R-:W4:Y:S04]  /*1e40*/  @P5 LDG.E R34, desc[UR6][R8.64+0x64] ;  /* 0x0000640608225981 */ /* 0x000f28000c1e1900 */
[----:B------:R-:W4:Y:S04]  /*1e50*/  @P0 LDG.E R46, desc[UR6][R8.64+0x8c] ;  /* 0x00008c06082e0981 */ /* 0x000f28000c1e1900 */
[----:B------:R-:W4:Y:S04]  /*1e60*/  @P0 LDG.E R45, desc[UR6][R8.64+0x90] ;  /* 0x00009006082d0981 */ /* 0x000f28000c1e1900 */
[----:B------:R-:W4:Y:S04]  /*1e70*/  @P0 LDG.E R48, desc[UR6][R8.64+0x94] ;  /* 0x0000940608300981 */ /* 0x000f28000c1e1900 */
[----:B------:R-:W4:Y:S04]  /*1e80*/  @P0 LDG.E R47, desc[UR6][R8.64+0x98] ;  /* 0x00009806082f0981 */ /* 0x000f28000c1e1900 */
[----:B------:R-:W4:Y:S01]  /*1e90*/  @P0 LDG.E R50, desc[UR6][R8.64+0x9c] ;  /* 0x00009c0608320981 */ /* 0x000f22000c1e1900 */
[----:B--2---:R-:W-:-:S02]  /*1ea0*/  @P1 LOP3.LUT R5, R5, R16, RZ, 0x3c, !PT ;  /* 0x0000001005051212 */ /* 0x004fc400078e3cff */
[----:B---3--:R-:W-:Y:S02]  /*1eb0*/  @P1 LOP3.LUT R2, R2, R17, RZ, 0x3c, !PT ;  /* 0x0000001102021212 */ /* 0x008fe400078e3cff */
[----:B----4-:R-:W-:Y:S02]  /*1ec0*/  @P1 LOP3.LUT R3, R3, R18, RZ, 0x3c, !PT ;  /* 0x0000001203031212 */ /* 0x010fe400078e3cff */
        /* <DEDUP_REMOVED lines=109> */
[----:B------:R-:W-:Y:S01]  /*25a0*/  @P0 LOP3.LUT R30, R30, R45, RZ, 0x3c, !PT ;  /* 0x0000002d1e1e0212 */ /* 0x000fe200078e3cff */
[----:B------:R-:W-:Y:S06]  /*25b0*/  BRA.U UP0, `(.L_x_8) ;  /* 0xfffffff5004c7547 */ /* 0x000fec000b83ffff */
[----:B------:R-:W-:-:S05]  /*25c0*/  VIADD R13, R13, 0x1 ;  /* 0x000000010d0d7836 */ /* 0x000fca0000000000 */
[----:B------:R-:W-:-:S13]  /*25d0*/  ISETP.NE.AND P0, PT, R13, 0x5, PT ;  /* 0x000000050d00780c */ /* 0x000fda0003f05270 */
[----:B------:R-:W-:Y:S05]  /*25e0*/  @P0 BRA `(.L_x_9) ;  /* 0xfffffff400300947 */ /* 0x000fea000383ffff */
[----:B------:R2:W-:Y:S04]  /*25f0*/  STL [R1+0x74], R5 ;  /* 0x0000740501007387 */ /* 0x0005e80000100800 */
[----:B------:R2:W-:Y:S04]  /*2600*/  STL.64 [R1+0x78], R2 ;  /* 0x0000780201007387 */ /* 0x0005e80000100a00 */
[----:B------:R2:W-:Y:S02]  /*2610*/  STL.64 [R1+0x80], R30 ;  /* 0x0000801e01007387 */ /* 0x0005e40000100a00 */
.L_x_3:
[----:B------:R-:W-:Y:S05]  /*2620*/  BSYNC.RECONVERGENT B1 ;  /* 0x0000000000017941 */ /* 0x000fea0003800200 */
.L_x_2:
[C---:B------:R-:W-:Y:S01]  /*2630*/  ISETP.GT.U32.AND P0, PT, R11.reuse, 0x3, PT ;  /* 0x000000030b00780c */ /* 0x040fe20003f04070 */
[----:B------:R-:W-:Y:S01]  /*2640*/  VIADD R10, R10, 0x1 ;  /* 0x000000010a0a7836 */ /* 0x000fe20000000000 */
[--C-:B------:R-:W-:Y:S02]  /*2650*/  SHF.R.U64 R11, R11, 0x2, R12.reuse ;  /* 0x000000020b0b7819 */ /* 0x100fe4000000120c */
[----:B------:R-:W-:Y:S02]  /*2660*/  ISETP.GT.U32.AND.EX P0, PT, R12, RZ, PT, P0 ;  /* 0x000000ff0c00720c */ /* 0x000fe40003f04100 */
[----:B------:R-:W-:-:S11]  /*2670*/  SHF.R.U32.HI R12, RZ, 0x2, R12 ;  /* 0x00000002ff0c7819 */ /* 0x000fd6000001160c */
[----:B------:R-:W-:Y:S05]  /*2680*/  @P0 BRA `(.L_x_10) ;  /* 0xffffffd800cc0947 */ /* 0x000fea000383ffff */
.L_x_1:
[----:B------:R-:W-:Y:S05]  /*2690*/  BSYNC.RECONVERGENT B0 ;  /* 0x0000000000007941 */ /* 0x000fea0003800200 */
.L_x_0:
[----:B------:R-:W3:Y:S01]  /*26a0*/  LDCU UR4, c[0x0][0x398] ;  /* 0x00007300ff0477ac */ /* 0x000ee20008000800 */
[----:B------:R4:W-:Y:S04]  /*26b0*/  STL.64 [R1+0x88], RZ ;  /* 0x000088ff01007387 */ /* 0x0009e80000100a00 */
[----:B------:R4:W-:Y:S04]  /*26c0*/  STL [R1+0x90], RZ ;  /* 0x000090ff01007387 */ /* 0x0009e80000100800 */
[----:B------:R4:W-:Y:S01]  /*26d0*/  STL.64 [R1+0x98], RZ ;  /* 0x000098ff01007387 */ /* 0x0009e20000100a00 */
[----:B---3--:R-:W-:-:S13]  /*26e0*/  ISETP.GE.U32.AND P0, PT, R0, UR4, PT ;  /* 0x0000000400007c0c */ /* 0x008fda000bf06070 */
[----:B----4-:R-:W-:Y:S05]  /*26f0*/  @P0 EXIT ;  /* 0x000000000000094d */ /* 0x010fea0003800000 */
[----:B------:R-:W3:Y:S01]  /*2700*/  S2R R0, SR_TID.X ;  /* 0x0000000000007919 */ /* 0x000ee20000002100 */
[----:B------:R-:W3:Y:S01]  /*2710*/  LDC R37, c[0x0][0x360] ;  /* 0x0000d800ff257b82 */ /* 0x000ee20000000800 */
[----:B------:R-:W4:Y:S07]  /*2720*/  LDCU UR5, c[0x0][0x39c] ;  /* 0x00007380ff0577ac */ /* 0x000f2e0008000800 */
[----:B------:R-:W5:Y:S08]  /*2730*/  LDC.64 R6, c[0x0][0x388] ;  /* 0x0000e200ff067b82 */ /* 0x000f700000000a00 */
[----:B------:R-:W0:Y:S01]  /*2740*/  LDC.64 R10, c[0x0][0x380] ;  /* 0x0000e000ff0a7b82 */ /* 0x000e220000000a00 */
[----:B---3--:R-:W-:-:S04]  /*2750*/  IMAD R37, R37, UR8, R0 ;  /* 0x0000000825257c24 */ /* 0x008fc8000f8e0200 */
[----:B-----5:R-:W-:-:S05]  /*2760*/  IMAD.WIDE.U32 R8, R37, 0x40, R6 ;  /* 0x0000004025087825 */ /* 0x020fca00078e0006 */
[----:B------:R-:W3:Y:S04]  /*2770*/  LDG.E R18, desc[UR6][R8.64+0x8] ;  /* 0x0000080608127981 */ /* 0x000ee8000c1e1900 */
[----:B------:R-:W3:Y:S04]  /*2780*/  LDG.E R19, desc[UR6][R8.64+0xc] ;  /* 0x00000c0608137981 */ /* 0x000ee8000c1e1900 */
[----:B------:R-:W5:Y:S04]  /*2790*/  LDG.E R22, desc[UR6][R8.64+0x10] ;  /* 0x0000100608167981 */ /* 0x000f68000c1e1900 */
[----:B------:R-:W2:Y:S04]  /*27a0*/  LDG.E R23, desc[UR6][R8.64+0x14] ;  /* 0x0000140608177981 */ /* 0x000ea8000c1e1900 */
[----:B------:R-:W4:Y:S04]  /*27b0*/  LDG.E R28, desc[UR6][R8.64+0x18] ;  /* 0x00001806081c7981 */ /* 0x000f28000c1e1900 */
        /* <DEDUP_REMOVED lines=8> */
[----:B------:R-:W4:Y:S01]  /*2840*/  LDG.E R13, desc[UR6][R8.64+0x3c] ;  /* 0x00003c06080d7981 */ /* 0x000f22000c1e1900 */
[----:B---3--:R-:W-:-:S02]  /*2850*/  IMAD R15, R19, 0xe, R18 ;  /* 0x0000000e130f7824 */ /* 0x008fc400078e0212 */
[----:B-----5:R-:W-:Y:S02]  /*2860*/  IMAD R33, R22, 0xe, R19 ;  /* 0x0000000e16217824 */ /* 0x020fe400078e0213 */
[----:B0-----:R-:W-:-:S04]  /*2870*/  IMAD.WIDE R14, R15, 0x4, R10 ;  /* 0x000000040f0e7825 */ /* 0x001fc800078e020a */
[----:B--2---:R-:W-:Y:S01]  /*2880*/  IMAD R35, R23, 0xe, R22 ;  /* 0x0000000e17237824 */ /* 0x004fe200078e0216 */
[----:B------:R0:W2:Y:S01]  /*2890*/  LDG.E R0, desc[UR6][R14.64] ;  /* 0x000000060e007981 */ /* 0x0000a2000c1e1900 */
[----:B------:R-:W-:-:S04]  /*28a0*/  IMAD.WIDE R32, R33, 0x4, R10 ;  /* 0x0000000421207825 */ /* 0x000fc800078e020a */
[----:B----4-:R-:W-:Y:S01]  /*28b0*/  IMAD R41, R28, 0xe, R23 ;  /* 0x0000000e1c297824 */ /* 0x010fe200078e0217 */
[----:B------:R3:W4:Y:S01]  /*28c0*/  LDG.E R45, desc[UR6][R32.64] ;  /* 0x00000006202d7981 */ /* 0x000722000c1e1900 */
[----:B------:R-:W-:-:S04]  /*28d0*/  IMAD.WIDE R34, R35, 0x4, R10 ;  /* 0x0000000423227825 */ /* 0x000fc800078e020a */
[----:B------:R-:W-:Y:S01]  /*28e0*/  IMAD R49, R29, 0xe, R28 ;  /* 0x0000000e1d317824 */ /* 0x000fe200078e021c */
[----:B------:R5:W4:Y:S01]  /*28f0*/  LDG.E R44, desc[UR6][R34.64] ;  /* 0x00000006222c7981 */ /* 0x000b22000c1e1900 */
[----:B------:R-:W-:-:S04]  /*2900*/  IMAD.WIDE R40, R41, 0x4, R10 ;  /* 0x0000000429287825 */ /* 0x000fc800078e020a */
[----:B------:R-:W-:Y:S01]  /*2910*/  IMAD R25, R26, 0xe, R29 ;  /* 0x0000000e1a197824 */ /* 0x000fe200078e021d */
[----:B------:R5:W4:Y:S01]  /*2920*/  LDG.E R43, desc[UR6][R40.64] ;  /* 0x00000006282b7981 */ /* 0x000b22000c1e1900 */
[----:B------:R-:W-:-:S04]  /*2930*/  IMAD.WIDE R48, R49, 0x4, R10 ;  /* 0x0000000431307825 */ /* 0x000fc800078e020a */
[----:B------:R-:W-:Y:S01]  /*2940*/  IMAD R47, R27, 0xe, R26 ;  /* 0x0000000e1b2f7824 */ /* 0x000fe200078e021a */
[----:B------:R-:W4:Y:S01]  /*2950*/  LDG.E R42, desc[UR6][R48.64] ;  /* 0x00000006302a7981 */ /* 0x000f22000c1e1900 */
[----:B------:R-:W-:-:S04]  /*2960*/  IMAD.WIDE R24, R25, 0x4, R10 ;  /* 0x0000000419187825 */ /* 0x000fc800078e020a */
[----:B0-----:R-:W-:Y:S01]  /*2970*/  IMAD R15, R20, 0xe, R27 ;  /* 0x0000000e140f7824 */ /* 0x001fe200078e021b */
[----:B------:R0:W4:Y:S01]  /*2980*/  LDG.E R38, desc[UR6][R24.64] ;  /* 0x0000000618267981 */ /* 0x000122000c1e1900 */
[----:B---3--:R-:W-:-:S04]  /*2990*/  IMAD.WIDE R32, R47, 0x4, R10 ;  /* 0x000000042f207825 */ /* 0x008fc800078e020a */
[----:B------:R-:W-:Y:S01]  /*29a0*/  IMAD R47, R21, 0xe, R20 ;  /* 0x0000000e152f7824 */ /* 0x000fe200078e0214 */
[----:B-1----:R1:W3:Y:S01]  /*29b0*/  LDG.E R4, desc[UR6][R32.64] ;  /* 0x0000000620047981 */ /* 0x0022e2000c1e1900 */
[----:B-----5:R-:W-:-:S04]  /*29c0*/  IMAD.WIDE R34, R15, 0x4, R10 ;  /* 0x000000040f227825 */ /* 0x020fc800078e020a */
[----:B------:R-:W-:Y:S01]  /*29d0*/  IMAD R15, R16, 0xe, R21 ;  /* 0x0000000e100f7824 */ /* 0x000fe200078e0215 */
[----:B------:R5:W3:Y:S01]  /*29e0*/  LDG.E R46, desc[UR6][R34.64] ;  /* 0x00000006222e7981 */ /* 0x000ae2000c1e1900 */
[----:B------:R-:W-:-:S04]  /*29f0*/  IMAD.WIDE R40, R47, 0x4, R10 ;  /* 0x000000042f287825 */ /* 0x000fc800078e020a */
[----:B------:R-:W-:Y:S02]  /*2a00*/  IMAD R47, R17, 0xe, R16 ;  /* 0x0000000e112f7824 */ /* 0x000fe400078e0210 */
[--C-:B------:R-:W-:Y:S01]  /*2a10*/  IMAD.WIDE R14, R15, 0x4, R10.reuse ;  /* 0x000000040f0e7825 */ /* 0x100fe200078e020a */
[----:B------:R-:W3:Y:S03]  /*2a20*/  LDG.E R40, desc[UR6][R40.64] ;  /* 0x0000000628287981 */ /* 0x000ee6000c1e1900 */
[----:B0-----:R-:W-:Y:S02]  /*2a30*/  IMAD.WIDE R24, R47, 0x4, R10 ;  /* 0x000000042f187825 */ /* 0x001fe400078e020a */
[----:B------:R-:W3:Y:S02]  /*2a40*/  LDG.E R14, desc[UR6][R14.64] ;  /* 0x000000060e0e7981 */ /* 0x000ee4000c1e1900 */
[----:B------:R-:W-:-:S02]  /*2a50*/  IMAD R49, R12, 0xe, R17 ;  /* 0x0000000e0c317824 */ /* 0x000fc400078e0211 */
[----:B------:R-:W3:Y:S01]  /*2a60*/  LDG.E R24, desc[UR6][R24.64] ;  /* 0x0000000618187981 */ /* 0x000ee2000c1e1900 */
[----:B------:R-:W-:Y:S02]  /*2a70*/  IMAD R47, R13, 0xe, R12 ;  /* 0x0000000e0d2f7824 */ /* 0x000fe400078e020c */
[----:B-1----:R-:W-:-:S04]  /*2a80*/  IMAD.WIDE R32, R49, 0x4, R10 ;  /* 0x0000000431207825 */ /* 0x002fc800078e020a */
[----:B------:R-:W-:Y:S02]  /*2a90*/  IMAD R49, R18, 0xe, R13 ;  /* 0x0000000e12317824 */ /* 0x000fe400078e020d */
[--C-:B-----5:R-:W-:Y:S01]  /*2aa0*/  IMAD.WIDE R34, R47, 0x4, R10.reuse ;  /* 0x000000042f227825 */ /* 0x120fe200078e020a */
[----:B------:R-:W5:Y:S03]  /*2ab0*/  LDG.E R32, desc[UR6][R32.64] ;  /* 0x0000000620207981 */ /* 0x000f66000c1e1900 */
[----:B------:R-:W-:Y:S02]  /*2ac0*/  IMAD.WIDE R10, R49, 0x4, R10 ;  /* 0x00000004310a7825 */ /* 0x000fe400078e020a */
[----:B------:R-:W5:Y:S04]  /*2ad0*/  LDG.E R34, desc[UR6][R34.64] ;  /* 0x0000000622227981 */ /* 0x000f68000c1e1900 */
[----:B------:R-:W5:Y:S01]  /*2ae0*/  LDG.E R10, desc[UR6][R10.64] ;  /* 0x000000060a0a7981 */ /* 0x000f62000c1e1900 */
[----:B--2---:R-:W-:-:S04]  /*2af0*/  FADD R0, RZ, R0 ;  /* 0x00000000ff007221 */ /* 0x004fc80000000000 */
[----:B----4-:R-:W-:-:S04]  /*2b00*/  FADD R45, R0, R45 ;  /* 0x0000002d002d7221 */ /* 0x010fc80000000000 */
[----:B------:R-:W-:-:S04]  /*2b10*/  FADD R44, R45, R44 ;  /* 0x0000002c2d2c7221 */ /* 0x000fc80000000000 */
[----:B------:R-:W-:-:S04]  /*2b20*/  FADD R43, R44, R43 ;  /* 0x0000002b2c2b7221 */ /* 0x000fc80000000000 */
[----:B------:R-:W-:Y:S01]  /*2b30*/  FADD R43, R43, R42 ;  /* 0x0000002a2b2b7221 */ /* 0x000fe20000000000 */
[----:B------:R-:W-:-:S03]  /*2b40*/  SHF.R.U32.HI R0, RZ, 0x2, R5 ;  /* 0x00000002ff007819 */ /* 0x000fc60000011605 */
[----:B------:R-:W-:Y:S01]  /*2b50*/  FADD R43, R43, R38 ;  /* 0x000000262b2b7221 */ /* 0x000fe20000000000 */
[----:B------:R-:W-:-:S03]  /*2b60*/  LOP3.LUT R0, R0, R5, RZ, 0x3c, !PT ;  /* 0x0000000500007212 */ /* 0x000fc600078e3cff */
[----:B---3--:R-:W-:Y:S01]  /*2b70*/  FADD R43, R43, R4 ;  /* 0x000000042b2b7221 */ /* 0x008fe20000000000 */
[----:B------:R-:W-:-:S03]  /*2b80*/  IMAD.SHL.U32 R5, R31, 0x10, RZ ;  /* 0x000000101f057824 */ /* 0x000fc600078e00ff */
[----:B------:R-:W-:Y:S01]  /*2b90*/  FADD R43, R43, R46 ;  /* 0x0000002e2b2b7221 */ /* 0x000fe20000000000 */
[----:B------:R-:W-:-:S03]  /*2ba0*/  IMAD.SHL.U32 R4, R0, 0x2, RZ ;  /* 0x0000000200047824 */ /* 0x000fc600078e00ff */
[----:B------:R-:W-:Y:S02]  /*2bb0*/  FADD R43, R43, R40 ;  /* 0x000000282b2b7221 */ /* 0x000fe40000000000 */
[----:B------:R-:W-:Y:S02]  /*2bc0*/  LOP3.LUT R4, R0, R4, R5, 0x96, !PT ;  /* 0x0000000400047212 */ /* 0x000fe400078e9605 */
[----:B------:R-:W-:Y:S01]  /*2bd0*/  FADD R43, R43, R14 ;  /* 0x0000000e2b2b7221 */ /* 0x000fe20000000000 */
[----:B------:R-:W-:-:S03]  /*2be0*/  IMAD R0, R39, -0x658354e5, R36 ;  /* 0x9a7cab1b27007824 */ /* 0x000fc600078e0224 */
[----:B------:R-:W-:Y:S01]  /*2bf0*/  FADD R43, R43, R24 ;  /* 0x000000182b2b7221 */ /* 0x000fe20000000000 */
[----:B------:R-:W-:-:S04]  /*2c00*/  LOP3.LUT R24, R4, R31, RZ, 0x3c, !PT ;  /* 0x0000001f04187212 */ /* 0x000fc800078e3cff */
[----:B------:R-:W-:Y:S01]  /*2c10*/  IADD3 R4, PT, PT, R24, 0x64f0c9, R0 ;  /* 0x0064f0c918047810 */ /* 0x000fe20007ffe000 */
[----:B-----5:R-:W-:-:S04]  /*2c20*/  FADD R43, R43, R32 ;  /* 0x000000202b2b7221 */ /* 0x020fc80000000000 */
[----:B------:R-:W-:Y:S02]  /*2c30*/  VIADD R4, R4, 0x587c5 ;  /* 0x000587c504047836 */ /* 0x000fe40000000000 */
[----:B------:R-:W-:-:S03]  /*2c40*/  FADD R43, R43, R34 ;  /* 0x000000222b2b7221 */ /* 0x000fc60000000000 */
[----:B------:R-:W-:Y:S01]  /*2c50*/  I2FP.F32.U32 R4, R4 ;  /* 0x0000000400047245 */ /* 0x000fe20000201000 */
[----:B------:R-:W-:Y:S02]  /*2c60*/  IMAD.MOV.U32 R5, RZ, RZ, 0x2f800000 ;  /* 0x2f800000ff057424 */ /* 0x000fe400078e00ff */
[----:B------:R-:W-:Y:S02]  /*2c70*/  FADD R42, R43, R10 ;  /* 0x0000000a2b2a7221 */ /* 0x000fe40000000000 */
[----:B------:R-:W-:-:S03]  /*2c80*/  FFMA R4, R4, R5, 1.1641532182693481445e-10 ;  /* 0x2f00000004047423 */ /* 0x000fc60000000005 */
[----:B------:R0:W-:Y:S02]  /*2c90*/  STG.E desc[UR6][R8.64+0x4], R42 ;  /* 0x0000042a08007986 */ /* 0x0001e4000c101906 */
[----:B------:R-:W-:-:S13]  /*2ca0*/  FSETP.GEU.AND P0, PT, R4, UR5, PT ;  /* 0x0000000504007c0b */ /* 0x000fda000bf0e000 */
[----:B0-----:R-:W-:Y:S05]  /*2cb0*/  @P0 BRA `(.L_x_11) ;  /* 0x0000003400440947 */ /* 0x001fea0003800000 */
[----:B------:R-:W0:Y:S01]  /*2cc0*/  I2F.U32.RP R8, UR4 ;  /* 0x0000000400087d06 */ /* 0x000e220008209000 */
[----:B------:R-:W-:Y:S02]  /*2cd0*/  SHF.R.U32.HI R9, RZ, 0x2, R2 ;  /* 0x00000002ff097819 */ /* 0x000fe40000011602 */
[----:B------:R-:W-:Y:S02]  /*2ce0*/  ISETP.NE.U32.AND P1, PT, RZ, UR4, PT ;  /* 0x00000004ff007c0c */ /* 0x000fe4000bf25070 */
[----:B------:R-:W-:Y:S01]  /*2cf0*/  LOP3.LUT R9, R9, R2, RZ, 0x3c, !PT ;  /* 0x0000000209097212 */ /* 0x000fe200078e3cff */
[----:B------:R-:W-:-:S04]  /*2d00*/  IMAD.SHL.U32 R2, R24, 0x10, RZ ;  /* 0x0000001018027824 */ /* 0x000fc800078e00ff */
[C---:B------:R-:W-:Y:S01]  /*2d10*/  IMAD.SHL.U32 R4, R9.reuse, 0x2, RZ ;  /* 0x0000000209047824 */ /* 0x040fe200078e00ff */
[----:B0-----:R-:W0:Y:S04]  /*2d20*/  MUFU.RCP R8, R8 ;  /* 0x0000000800087308 */ /* 0x001e280000001000 */
[----:B------:R-:W-:Y:S01]  /*2d30*/  LOP3.LUT R25, R9, R4, R2, 0x96, !PT ;  /* 0x0000000409197212 */ /* 0x000fe200078e9602 */
[----:B------:R-:W-:Y:S02]  /*2d40*/  IMAD.MOV.U32 R4, RZ, RZ, RZ ;  /* 0x000000ffff047224 */ /* 0x000fe400078e00ff */
[----:B------:R-:W-:Y:S01]  /*2d50*/  VIADD R2, R0, 0x700053 ;  /* 0x0070005300027836 */ /* 0x000fe20000000000 */
[----:B------:R-:W-:Y:S01]  /*2d60*/  LOP3.LUT R25, R25, R24, RZ, 0x3c, !PT ;  /* 0x0000001819197212 */ /* 0x000fe200078e3cff */
[----:B0-----:R-:W-:-:S06]  /*2d70*/  VIADD R5, R8, 0xffffffe ;  /* 0x0ffffffe08057836 */ /* 0x001fcc0000000000 */
[----:B------:R-:W0:Y:S02]  /*2d80*/  F2I.FTZ.U32.TRUNC.NTZ R5, R5 ;  /* 0x0000000500057305 */ /* 0x000e24000021f000 */
[----:B0-----:R-:W-:-:S04]  /*2d90*/  IMAD.MOV R10, RZ, RZ, -R5 ;  /* 0x000000ffff0a7224 */ /* 0x001fc800078e0a05 */
[----:B------:R-:W-:-:S04]  /*2da0*/  IMAD R9, R10, UR4, RZ ;  /* 0x000000040a097c24 */ /* 0x000fc8000f8e02ff */
[----:B------:R-:W-:-:S04]  /*2db0*/  IMAD.HI.U32 R5, R5, R9, R4 ;  /* 0x0000000905057227 */ /* 0x000fc800078e0004 */
[----:B------:R-:W-:-:S04]  /*2dc0*/  IMAD.IADD R4, R25, 0x1, R2 ;  /* 0x0000000119047824 */ /* 0x000fc800078e0202 */
[----:B------:R-:W-:-:S04]  /*2dd0*/  IMAD.HI.U32 R5, R5, R4, RZ ;  /* 0x0000000405057227 */ /* 0x000fc800078e00ff */
[----:B------:R-:W-:-:S04]  /*2de0*/  IMAD.MOV R5, RZ, RZ, -R5 ;  /* 0x000000ffff057224 */ /* 0x000fc800078e0a05 */
[----:B------:R-:W-:-:S05]  /*2df0*/  IMAD R41, R5, UR4, R4 ;  /* 0x0000000405297c24 */ /* 0x000fca000f8e0204 */
[----:B------:R-:W-:-:S13]  /*2e00*/  ISETP.GE.U32.AND P0, PT, R41, UR4, PT ;  /* 0x0000000429007c0c */ /* 0x000fda000bf06070 */
[----:B------:R-:W-:-:S05]  /*2e10*/  @P0 VIADD R41, R41, -UR4 ;  /* 0x8000000429290c36 */ /* 0x000fca0008000000 */
[----:B------:R-:W-:-:S13]  /*2e20*/  ISETP.GE.U32.AND P0, PT, R41, UR4, PT ;  /* 0x0000000429007c0c */ /* 0x000fda000bf06070 */
[----:B------:R-:W-:Y:S01]  /*2e30*/  @P0 VIADD R41, R41, -UR4 ;  /* 0x8000000429290c36 */ /* 0x000fe20008000000 */
[----:B------:R-:W-:-:S05]  /*2e40*/  @!P1 LOP3.LUT R41, RZ, UR4, RZ, 0x33, !PT ;  /* 0x00000004ff299c12 */ /* 0x000fca000f8e33ff */
[----:B------:R-:W-:-:S05]  /*2e50*/  IMAD.WIDE.U32 R40, R41, 0x40, R6 ;  /* 0x0000004029287825 */ /* 0x000fca00078e0006 */
[----:B------:R-:W2:Y:S04]  /*2e60*/  LDG.E R14, desc[UR6][R40.64+0x18] ;  /* 0x00001806280e7981 */ /* 0x000ea8000c1e1900 */
[----:B------:R-:W2:Y:S04]  /*2e70*/  LDG.E R15, desc[UR6][R40.64+0x1c] ;  /* 0x00001c06280f7981 */ /* 0x000ea8000c1e1900 */
[----:B------:R-:W3:Y:S04]  /*2e80*/  LDG.E R10, desc[UR6][R40.64+0x20] ;  /* 0x00002006280a7981 */ /* 0x000ee8000c1e1900 */
[----:B------:R-:W3:Y:S04]  /*2e90*/  LDG.E R11, desc[UR6][R40.64+0x24] ;  /* 0x00002406280b7981 */ /* 0x000ee8000c1e1900 */
[----:B------:R-:W4:Y:S04]  /*2ea0*/  LDG.E R8, desc[UR6][R40.64+0x28] ;  /* 0x0000280628087981 */ /* 0x000f28000c1e1900 */
[----:B------:R-:W4:Y:S04]  /*2eb0*/  LDG.E R9, desc[UR6][R40.64+0x2c] ;  /* 0x00002c0628097981 */ /* 0x000f28000c1e1900 */
[----:B------:R-:W5:Y:S04]  /*2ec0*/  LDG.E R32, desc[UR6][R40.64+0x10] ;  /* 0x0000100628207981 */ /* 0x000f68000c1e1900 */
[----:B------:R-:W5:Y:S04]  /*2ed0*/  LDG.E R33, desc[UR6][R40.64+0x14] ;  /* 0x0000140628217981 */ /* 0x000f68000c1e1900 */
[----:B------:R-:W5:Y:S04]  /*2ee0*/  LDG.E R4, desc[UR6][R40.64+0x30] ;  /* 0x0000300628047981 */ /* 0x000f68000c1e1900 */
[----:B------:R-:W5:Y:S04]  /*2ef0*/  LDG.E R5, desc[UR6][R40.64+0x34] ;  /* 0x0000340628057981 */ /* 0x000f68000c1e1900 */
[----:B------:R-:W5:Y:S04]  /*2f00*/  LDG.E R34, desc[UR6][R40.64+0x8] ;  /* 0x0000080628227981 */ /* 0x000f68000c1e1900 */
[----:B------:R-:W5:Y:S04]  /*2f10*/  LDG.E R35, desc[UR6][R40.64+0xc] ;  /* 0x00000c0628237981 */ /* 0x000f68000c1e1900 */
[----:B------:R-:W5:Y:S04]  /*2f20*/  LDG.E R6, desc[UR6][R40.64+0x38] ;  /* 0x0000380628067981 */ /* 0x000f68000c1e1900 */
[----:B------:R-:W5:Y:S01]  /*2f30*/  LDG.E R7, desc[UR6][R40.64+0x3c] ;  /* 0x00003c0628077981 */ /* 0x000f62000c1e1900 */
[----:B------:R-:W-:-:S04]  /*2f40*/  SHF.R.U32.HI R38, RZ, 0x2, R3 ;  /* 0x00000002ff267819 */ /* 0x000fc80000011603 */
[----:B------:R-:W-:Y:S01]  /*2f50*/  LOP3.LUT R38, R38, R3, RZ, 0x3c, !PT ;  /* 0x0000000326267212 */ /* 0x000fe200078e3cff */
[----:B------:R-:W-:-:S04]  /*2f60*/  IMAD.SHL.U32 R44, R25, 0x10, RZ ;  /* 0x00000010192c7824 */ /* 0x000fc800078e00ff */
[----:B------:R-:W-:-:S05]  /*2f70*/  IMAD.SHL.U32 R37, R38, 0x2, RZ ;  /* 0x0000000226257824 */ /* 0x000fca00078e00ff */
[----:B------:R-:W-:Y:S01]  /*2f80*/  LOP3.LUT R37, R25, R44, R37, 0x96, !PT ;  /* 0x0000002c19257212 */ /* 0x000fe200078e9625 */
[----:B------:R-:W-:-:S03]  /*2f90*/  VIADD R0, R0, 0x758818 ;  /* 0x0075881800007836 */ /* 0x000fc60000000000 */
[----:B------:R-:W-:Y:S01]  /*2fa0*/  LOP3.LUT R37, R37, R38, RZ, 0x3c, !PT ;  /* 0x0000002625257212 */ /* 0x000fe200078e3cff */
[----:B------:R0:W-:Y:S04]  /*2fb0*/  STL.64 [R1+0x70], R2 ;  /* 0x0000700201007387 */ /* 0x0001e80000100a00 */
[----:B------:R-:W-:Y:S01]  /*2fc0*/  STL.64 [R1+0x78], R30 ;  /* 0x0000781e01007387 */ /* 0x000fe20000100a00 */
[----:B0-----:R-:W-:-:S03]  /*2fd0*/  IMAD.IADD R2, R37, 0x1, R0 ;  /* 0x0000000125027824 */ /* 0x001fc600078e0200 */
[----:B------:R-:W-:Y:S01]  /*2fe0*/  STL.64 [R1+0xd8], R18 ;  /* 0x0000d81201007387 */ /* 0x000fe20000100a00 */
[----:B------:R-:W-:-:S03]  /*2ff0*/  IMAD.HI.U32 R3, R2, -0x55555555, RZ ;  /* 0xaaaaaaab02037827 */ /* 0x000fc600078e00ff */
[----:B------:R-:W-:Y:S04]  /*3000*/  STL.64 [R1+0xe0], R22 ;  /* 0x0000e01601007387 */ /* 0x000fe80000100a00 */
[----:B------:R-:W-:Y:S01]  /*3010*/  STL.64 [R1+0xe8], R28 ;  /* 0x0000e81c01007387 */ /* 0x000fe20000100a00 */
[----:B------:R-:W-:-:S03]  /*3020*/  SHF.R.U32.HI R3, RZ, 0x3, R3 ;  /* 0x00000003ff037819 */ /* 0x000fc60000011603 */
[----:B------:R-:W-:Y:S04]  /*3030*/  STL.64 [R1+0xf0], R26 ;  /* 0x0000f01a01007387 */ /* 0x000fe80000100a00 */
[----:B------:R-:W-:Y:S04]  /*3040*/  STL.64 [R1+0xf8], R20 ;  /* 0x0000f81401007387 */ /* 0x000fe80000100a00 */
[----:B------:R-:W-:Y:S04]  /*3050*/  STL.64 [R1+0x100], R16 ;  /* 0x0001001001007387 */ /* 0x000fe80000100a00 */
[----:B------:R-:W-:Y:S04]  /*3060*/  STL.64 [R1+0x108], R12 ;  /* 0x0001080c01007387 */ /* 0x000fe80000100a00 */
[----:B------:R-:W-:Y:S01]  /*3070*/  STL.64 [R1+0x80], R24 ;  /* 0x0000801801007387 */ /* 0x000fe20000100a00 */
[----:B------:R-:W-:-:S04]  /*3080*/  IMAD.IADD R36, R36, 0x1, R37 ;  /* 0x0000000124247824 */ /* 0x000fc800078e0225 */
[----:B------:R-:W-:-:S04]  /*3090*/  IMAD R36, R3, -0xc, R36 ;  /* 0xfffffff403247824 */ /* 0x000fc800078e0224 */
[----:B------:R-:W-:Y:S02]  /*30a0*/  IMAD R36, R39, -0x658354e5, R36 ;  /* 0x9a7cab1b27247824 */ /* 0x000fe400078e0224 */
[----:B------:R-:W-:Y:S01]  /*30b0*/  IMAD R2, R3, -0xc, R2 ;  /* 0xfffffff403027824 */ /* 0x000fe200078e0202 */
[----:B------:R-:W-:Y:S01]  /*30c0*/  BSSY.RECONVERGENT B0, `(.L_x_12) ;  /* 0x000001d000007945 */ /* 0x000fe20003800200 */
[C---:B------:R-:W-:Y:S02]  /*30d0*/  VIADD R3, R1.reuse, 0xa0 ;  /* 0x000000a001037836 */ /* 0x040fe40000000000 */
[----:B------:R-:W-:Y:S01]  /*30e0*/  IMAD.MOV.U32 R43, RZ, RZ, R25 ;  /* 0x000000ffff2b7224 */ /* 0x000fe200078e0019 */
[----:B--2---:R-:W-:Y:S04]  /*30f0*/  STL.64 [R1+0xb0], R14 ;  /* 0x0000b00e01007387 */ /* 0x004fe80000100a00 */
[----:B---3--:R-:W-:Y:S04]  /*3100*/  STL.64 [R1+0xb8], R10 ;  /* 0x0000b80a01007387 */ /* 0x008fe80000100a00 */
[----:B----4-:R-:W-:Y:S04]  /*3110*/  STL.64 [R1+0xc0], R8 ;  /* 0x0000c00801007387 */ /* 0x010fe80000100a00 */
[----:B-----5:R0:W-:Y:S04]  /*3120*/  STL.64 [R1+0xa8], R32 ;  /* 0x0000a82001007387 */ /* 0x0201e80000100a00 */
[----:B------:R1:W-:Y:S01]  /*3130*/  STL.64 [R1+0xc8], R4 ;  /* 0x0000c80401007387 */ /* 0x0003e20000100a00 */
[----:B0-----:R-:W-:-:S02]  /*3140*/  VIADD R32, R1, 0x38 ;  /* 0x0000003801207836 */ /* 0x001fc40000000000 */
[----:B------:R-:W-:Y:S01]  /*3150*/  VIADD R33, R1, 0xd8 ;  /* 0x000000d801217836 */ /* 0x000fe20000000000 */
[----:B------:R0:W-:Y:S01]  /*3160*/  STL.64 [R1+0xa0], R34 ;  /* 0x0000a02201007387 */ /* 0x0001e20000100a00 */
[----:B-1----:R-:W-:Y:S02]  /*3170*/  VIADD R4, R36, 0x75881a ;  /* 0x0075881a24047836 */ /* 0x002fe40000000000 */
[----:B------:R-:W-:Y:S01]  /*3180*/  IMAD.MOV.U32 R5, RZ, RZ, R32 ;  /* 0x000000ffff057224 */ /* 0x000fe200078e0020 */
[----:B------:R1:W-:Y:S01]  /*3190*/  STL.64 [R1+0xd0], R6 ;  /* 0x0000d00601007387 */ /* 0x0003e20000100a00 */
[----:B------:R-:W-:Y:S01]  /*31a0*/  IMAD.SHL.U32 R4, R4, 0x4, RZ ;  /* 0x0000000404047824 */ /* 0x000fe200078e00ff */
[----:B0-----:R-:W-:Y:S01]  /*31b0*/  IADD3 R35, PT, PT, -R2, 0xc, RZ ;  /* 0x0000000c02237810 */ /* 0x001fe20007ffe1ff */
[----:B-1----:R-:W-:-:S07]  /*31c0*/  IMAD.MOV.U32 R6, RZ, RZ, R1 ;  /* 0x000000ffff067224 */ /* 0x002fce00078e0001 */
.L_x_13:
[----:B------:R-:W-:-:S05]  /*31d0*/  IMAD.IADD R10, R1, 0x1, R4 ;  /* 0x00000001010a7824 */ /* 0x000fca00078e0204 */
[----:B------:R-:W2:Y:S01]  /*31e0*/  LDL R7, [R10+0xa0] ;  /* 0x0000a0000a077983 */ /* 0x000ea20000100800 */
[----:B------:R-:W-:-:S05]  /*31f0*/  VIADD R9, R36, 0x75881a ;  /* 0x0075881a24097836 */ /* 0x000fca0000000000 */
[----:B------:R-:W-:Y:S01]  /*3200*/  ISETP.GE.U32.AND P0, PT, R9, 0xd, PT ;  /* 0x0000000d0900780c */ /* 0x000fe20003f06070 */
[----:B--2---:R0:W-:Y:S04]  /*3210*/  STL [R6], R7 ;  /* 0x0000000706007387 */ /* 0x0041e80000100800 */
[----:B------:R-:W2:Y:S01]  /*3220*/  LDL R8, [R10+0xd8] ;  /* 0x0000d8000a087983 */ /* 0x000ea20000100800 */
[----:B------:R-:W-:Y:S02]  /*3230*/  VIADD R36, R36, 0x1 ;  /* 0x0000000124247836 */ /* 0x000fe40000000000 */
[----:B------:R-:W-:Y:S02]  /*3240*/  VIADD R4, R4, 0x4 ;  /* 0x0000000404047836 */ /* 0x000fe40000000000 */
[----:B0-----:R-:W-:Y:S01]  /*3250*/  VIADD R6, R6, 0x4 ;  /* 0x0000000406067836 */ /* 0x001fe20000000000 */
[----:B--2---:R0:W-:Y:S02]  /*3260*/  STL [R5], R8 ;  /* 0x0000000805007387 */ /* 0x0041e40000100800 */
[----:B0-----:R-:W-:Y:S01]  /*3270*/  VIADD R5, R5, 0x4 ;  /* 0x0000000405057836 */ /* 0x001fe20000000000 */
[----:B------:R-:W-:Y:S06]  /*3280*/  @!P0 BRA `(.L_x_13) ;  /* 0xfffffffc00d08947 */ /* 0x000fec000383ffff */
[----:B------:R-:W-:Y:S05]  /*3290*/  BSYNC.RECONVERGENT B0 ;  /* 0x0000000000007941 */ /* 0x000fea0003800200 */
.L_x_12:
[----:B------:R-:W2:Y:S01]  /*32a0*/  LDL R5, [R1] ;  /* 0x0000000001057983 */ /* 0x000ea20000100800 */
[----:B------:R-:W-:Y:S01]  /*32b0*/  BSSY.RECONVERGENT B0, `(.L_x_14) ;  /* 0x0000010000007945 */ /* 0x000fe20003800200 */
[----:B------:R-:W-:Y:S01]  /*32c0*/  VIADD R4, R2, 0x2 ;  /* 0x0000000202047836 */ /* 0x000fe20000000000 */
[----:B--2---:R-:W-:-:S13]  /*32d0*/  ISETP.NE.AND P0, PT, R5, R18, PT ;  /* 0x000000120500720c */ /* 0x004fda0003f05270 */
[----:B------:R-:W-:Y:S05]  /*32e0*/  @!P0 BRA `(.L_x_15) ;  /* 0x0000000000208947 */ /* 0x000fea0003800000 */
[----:B------:R-:W-:-:S07]  /*32f0*/  IMAD.MOV.U32 R6, RZ, RZ, RZ ;  /* 0x000000ffff067224 */ /* 0x000fce00078e00ff */
.L_x_17:
[----:B------:R-:W-:-:S05]  /*3300*/  VIADD R6, R6, 0x1 ;  /* 0x0000000106067836 */ /* 0x000fca0000000000 */
[----:B------:R-:W-:-:S13]  /*3310*/  ISETP.NE.AND P0, PT, R6, R35, PT ;  /* 0x000000230600720c */ /* 0x000fda0003f05270 */
[----:B------:R-:W-:Y:S05]  /*3320*/  @!P0 BRA `(.L_x_16) ;  /* 0x0000000000208947 */ /* 0x000fea0003800000 */
[----:B------:R-:W-:-:S06]  /*3330*/  IMAD R5, R6, 0x4, R1 ;  /* 0x0000000406057824 */ /* 0x000fcc00078e0201 */
[----:B------:R-:W2:Y:S02]  /*3340*/  LDL R5, [R5] ;  /* 0x0000000005057983 */ /* 0x000ea40000100800 */
[----:B--2---:R-:W-:-:S13]  /*3350*/  ISETP.NE.AND P0, PT, R5, R18, PT ;  /* 0x000000120500720c */ /* 0x004fda0003f05270 */
[----:B------:R-:W-:Y:S05]  /*3360*/  @P0 BRA `(.L_x_17) ;  /* 0xfffffffc00e40947 */ /* 0x000fea000383ffff */
.L_x_15:
[----:B------:R-:W-:-:S13]  /*3370*/  ISETP.NE.AND P0, PT, R18, -0x1, PT ;  /* 0xffffffff1200780c */ /* 0x000fda0003f05270 */
[C---:B------:R-:W-:Y:S02]  /*3380*/  @P0 IMAD R5, R2.reuse, 0x4, R3 ;  /* 0x0000000402050824 */ /* 0x040fe400078e0203 */
[----:B------:R-:W-:-:S03]  /*3390*/  @P0 VIADD R4, R2, 0x3 ;  /* 0x0000000302040836 */ /* 0x000fc60000000000 */
[----:B------:R0:W-:Y:S04]  /*33a0*/  @P0 STL [R5+0x8], R18 ;  /* 0x0000081205000387 */ /* 0x0001e80000100800 */
.L_x_16:
[----:B------:R-:W-:Y:S05]  /*33b0*/  BSYNC.RECONVERGENT B0 ;  /* 0x0000000000007941 */ /* 0x000fea0003800200 */
.L_x_14:
[----:B------:R-:W2:Y:S01]  /*33c0*/  LDL R6, [R1] ;  /* 0x0000000001067983 */ /* 0x000ea20000100800 */
[----:B------:R-:W-:Y:S01]  /*33d0*/  BSSY.RECONVERGENT B0, `(.L_x_18) ;  /* 0x000000f000007945 */ /* 0x000fe20003800200 */
[----:B--2---:R-:W-:-:S13]  /*33e0*/  ISETP.NE.AND P0, PT, R6, R19, PT ;  /* 0x000000130600720c */ /* 0x004fda0003f05270 */
[----:B------:R-:W-:Y:S05]  /*33f0*/  @!P0 BRA `(.L_x_19) ;  /* 0x0000000000208947 */ /* 0x000fea0003800000 */
[----:B------:R-:W-:-:S07]  /*3400*/  IMAD.MOV.U32 R6, RZ, RZ, RZ ;  /* 0x000000ffff067224 */ /* 0x000fce00078e00ff */
.L_x_21:
[----:B------:R-:W-:-:S05]  /*3410*/  VIADD R6, R6, 0x1 ;  /* 0x0000000106067836 */ /* 0x000fca0000000000 */
[----:B------:R-:W-:-:S13]  /*3420*/  ISETP.NE.AND P0, PT, R6, R35, PT ;  /* 0x000000230600720c */ /* 0x000fda0003f05270 */
[----:B------:R-:W-:Y:S05]  /*3430*/  @!P0 BRA `(.L_x_20) ;  /* 0x0000000000208947 */ /* 0x000fea0003800000 */
[----:B0-----:R-:W-:-:S05]  /*3440*/  IMAD R5, R6, 0x4, R1 ;  /* 0x0000000406057824 */ /* 0x001fca00078e0201 */
[----:B------:R-:W2:Y:S02]  /*3450*/  LDL R8, [R5] ;  /* 0x0000000005087983 */ /* 0x000ea40000100800 */
[----:B--2---:R-:W-:-:S13]  /*3460*/  ISETP.NE.AND P0, PT, R8, R19, PT ;  /* 0x000000130800720c */ /* 0x004fda0003f05270 */
[----:B------:R-:W-:Y:S05]  /*3470*/  @P0 BRA `(.L_x_21) ;  /* 0xfffffffc00e40947 */ /* 0x000fea000383ffff */
.L_x_19:
[----:B------:R-:W-:-:S13]  /*3480*/  ISETP.NE.AND P0, PT, R19, -0x1, PT ;  /* 0xffffffff1300780c */ /* 0x000fda0003f05270 */
[C---:B------:R-:W-:Y:S02]  /*3490*/  @P0 IMAD R6, R4.reuse, 0x4, R3 ;  /* 0x0000000404060824 */ /* 0x040fe400078e0203 */
[----:B------:R-:W-:-:S03]  /*34a0*/  @P0 VIADD R4, R4, 0x1 ;  /* 0x0000000104040836 */ /* 0x000fc60000000000 */
[----:B------:R1:W-:Y:S04]  /*34b0*/  @P0 STL [R6], R19 ;  /* 0x0000001306000387 */ /* 0x0003e80000100800 */
.L_x_20:
[----:B------:R-:W-:Y:S05]  /*34c0*/  BSYNC.RECONVERGENT B0 ;  /* 0x0000000000007941 */ /* 0x000fea0003800200 */
.L_x_18:
[----:B0-----:R-:W2:Y:S01]  /*34d0*/  LDL R5, [R1] ;  /* 0x0000000001057983 */ /* 0x001ea20000100800 */
[----:B------:R-:W-:Y:S01]  /*34e0*/  BSSY.RECONVERGENT B0, `(.L_x_22) ;  /* 0x000000f000007945 */ /* 0x000fe20003800200 */
[----:B--2---:R-:W-:-:S13]  /*34f0*/  ISETP.NE.AND P0, PT, R5, R22, PT ;  /* 0x000000160500720c */ /* 0x004fda0003f05270 */
[----:B------:R-:W-:Y:S05]  /*3500*/  @!P0 BRA `(.L_x_23) ;  /* 0x0000000000208947 */ /* 0x000fea0003800000 */
[----:B-1----:R-:W-:-:S07]  /*3510*/  IMAD.MOV.U32 R6, RZ, RZ, RZ ;  /* 0x000000ffff067224 */ /* 0x002fce00078e00ff */
.L_x_25:
[----:B------:R-:W-:-:S05]  /*3520*/  VIADD R6, R6, 0x1 ;  /* 0x0000000106067836 */ /* 0x000fca0000000000 */
[----:B------:R-:W-:-:S13]  /*3530*/  ISETP.NE.AND P0, PT, R6, R35, PT ;  /* 0x000000230600720c */ /* 0x000fda0003f05270 */
[----:B------:R-:W-:Y:S05]  /*3540*/  @!P0 BRA `(.L_x_24) ;  /* 0x0000000000208947 */ /* 0x000fea0003800000 */
[----:B------:R-:W-:-:S06]  /*3550*/  IMAD R5, R6, 0x4, R1 ;  /* 0x0000000406057824 */ /* 0x000fcc00078e0201 */
[----:B------:R-:W2:Y:S02]  /*3560*/  LDL R5, [R5] ;  /* 0x0000000005057983 */ /* 0x000ea40000100800 */
[----:B--2---:R-:W-:-:S13]  /*3570*/  ISETP.NE.AND P0, PT, R5, R22, PT ;  /* 0x000000160500720c */ /* 0x004fda0003f05270 */
[----:B------:R-:W-:Y:S05]  /*3580*/  @P0 BRA `(.L_x_25) ;  /* 0xfffffffc00e40947 */ /* 0x000fea000383ffff */
.L_x_23:
[----:B------:R-:W-:-:S13]  /*3590*/  ISETP.NE.AND P0, PT, R22, -0x1, PT ;  /* 0xffffffff1600780c */ /* 0x000fda0003f05270 */
[C---:B------:R-:W-:Y:S02]  /*35a0*/  @P0 IMAD R5, R4.reuse, 0x4, R3 ;  /* 0x0000000404050824 */ /* 0x040fe400078e0203 */
[----:B------:R-:W-:-:S03]  /*35b0*/  @P0 VIADD R4, R4, 0x1 ;  /* 0x0000000104040836 */ /* 0x000fc60000000000 */
[----:B------:R0:W-:Y:S04]  /*35c0*/  @P0 STL [R5], R22 ;  /* 0x0000001605000387 */ /* 0x0001e80000100800 */
.L_x_24:
[----:B------:R-:W-:Y:S05]  /*35d0*/  BSYNC.RECONVERGENT B0 ;  /* 0x0000000000007941 */ /* 0x000fea0003800200 */
.L_x_22:
[----:B-1----:R-:W2:Y:S01]  /*35e0*/  LDL R6, [R1] ;  /* 0x0000000001067983 */ /* 0x002ea20000100800 */
[----:B------:R-:W-:Y:S01]  /*35f0*/  BSSY.RECONVERGENT B0, `(.L_x_26) ;  /* 0x000000f000007945 */ /* 0x000fe20003800200 */
[----:B--2---:R-:W-:-:S13]  /*3600*/  ISETP.NE.AND P0, PT, R6, R23, PT ;  /* 0x000000170600720c */ /* 0x004fda0003f05270 */
[----:B------:R-:W-:Y:S05]  /*3610*/  @!P0 BRA `(.L_x_27) ;  /* 0x0000000000208947 */ /* 0x000fea0003800000 */
[----:B------:R-:W-:-:S07]  /*3620*/  IMAD.MOV.U32 R6, RZ, RZ, RZ ;  /* 0x000000ffff067224 */ /* 0x000fce00078e00ff */
.L_x_29:
[----:B------:R-:W-:-:S05]  /*3630*/  VIADD R6, R6, 0x1 ;  /* 0x0000000106067836 */ /* 0x000fca0000000000 */
[----:B------:R-:W-:-:S13]  /*3640*/  ISETP.NE.AND P0, PT, R6, R35, PT ;  /* 0x000000230600720c */ /* 0x000fda0003f05270 */
[----:B------:R-:W-:Y:S05]  /*3650*/  @!P0 BRA `(.L_x_28) ;  /* 0x0000000000208947 */ /* 0x000fea0003800000 */
[----:B0-----:R-:W-:-:S05]  /*3660*/  IMAD R5, R6, 0x4, R1 ;  /* 0x0000000406057824 */ /* 0x001fca00078e0201 */
[----:B------:R-:W2:Y:S02]  /*3670*/  LDL R8, [R5] ;  /* 0x0000000005087983 */ /* 0x000ea40000100800 */
[----:B--2---:R-:W-:-:S13]  /*3680*/  ISETP.NE.AND P0, PT, R8, R23, PT ;  /* 0x000000170800720c */ /* 0x004fda0003f05270 */
[----:B------:R-:W-:Y:S05]  /*3690*/  @P0 BRA `(.L_x_29) ;  /* 0xfffffffc00e40947 */ /* 0x000fea000383ffff */
.L_x_27:
[----:B------:R-:W-:-:S13]  /*36a0*/  ISETP.NE.AND P0, PT, R23, -0x1, PT ;  /* 0xffffffff1700780c */ /* 0x000fda0003f05270 */
[C---:B------:R-:W-:Y:S02]  /*36b0*/  @P0 IMAD R6, R4.reuse, 0x4, R3 ;  /* 0x0000000404060824 */ /* 0x040fe400078e0203 */
[----:B------:R-:W-:-:S03]  /*36c0*/  @P0 VIADD R4, R4, 0x1 ;  /* 0x0000000104040836 */ /* 0x000fc60000000000 */
[----:B------:R1:W-:Y:S04]  /*36d0*/  @P0 STL [R6], R23 ;  /* 0x0000001706000387 */ /* 0x0003e80000100800 */
.L_x_28:
[----:B------:R-:W-:Y:S05]  /*36e0*/  BSYNC.RECONVERGENT B0 ;  /* 0x0000000000007941 */ /* 0x000fea0003800200 */
.L_x_26:
[----:B0-----:R-:W2:Y:S01]  /*36f0*/  LDL R5, [R1] ;  /* 0x0000000001057983 */ /* 0x001ea20000100800 */
[----:B------:R-:W-:Y:S01]  /*3700*/  BSSY.RECONVERGENT B0, `(.L_x_30) ;  /* 0x000000f000007945 */ /* 0x000fe20003800200 */
[----:B--2---:R-:W-:-:S13]  /*3710*/  ISETP.NE.AND P0, PT, R5, R28, PT ;  /* 0x0000001c0500720c */ /* 0x004fda0003f05270 */
[----:B------:R-:W-:Y:S05]  /*3720*/  @!P0 BRA `(.L_x_31) ;  /* 0x0000000000208947 */ /* 0x000fea0003800000 */
[----:B-1----:R-:W-:-:S07]  /*3730*/  IMAD.MOV.U32 R6, RZ, RZ, RZ ;  /* 0x000000ffff067224 */ /* 0x002fce00078e00ff */
.L_x_33:
[----:B------:R-:W-:-:S05]  /*3740*/  VIADD R6, R6, 0x1 ;  /* 0x0000000106067836 */ /* 0x000fca0000000000 */
[----:B------:R-:W-:-:S13]  /*3750*/  ISETP.NE.AND P0, PT, R6, R35, PT ;  /* 0x000000230600720c */ /* 0x000fda0003f05270 */
[----:B------:R-:W-:Y:S05]  /*3760*/  @!P0 BRA `(.L_x_32) ;  /* 0x0000000000208947 */ /* 0x000fea0003800000 */
[----:B------:R-:W-:-:S06]  /*3770*/  IMAD R5, R6, 0x4, R1 ;  /* 0x0000000406057824 */ /* 0x000fcc00078e0201 */
[----:B------:R-:W2:Y:S02]  /*3780*/  LDL R5, [R5] ;  /* 0x0000000005057983 */ /* 0x000ea40000100800 */
[----:B--2---:R-:W-:-:S13]  /*3790*/  ISETP.NE.AND P0, PT, R5, R28, PT ;  /* 0x0000001c0500720c */ /* 0x004fda0003f05270 */
[----:B------:R-:W-:Y:S05]  /*37a0*/  @P0 BRA `(.L_x_33) ;  /* 0xfffffffc00e40947 */ /* 0x000fea000383ffff */
.L_x_31:
[----:B------:R-:W-:-:S13]  /*37b0*/  ISETP.NE.AND P0, PT, R28, -0x1, PT ;  /* 0xffffffff1c00780c */ /* 0x000fda0003f05270 */
[C---:B------:R-:W-:Y:S02]  /*37c0*/  @P0 IMAD R5, R4.reuse, 0x4, R3 ;  /* 0x0000000404050824 */ /* 0x040fe400078e0203 */
[----:B------:R-:W-:-:S03]  /*37d0*/  @P0 VIADD R4, R4, 0x1 ;  /* 0x0000000104040836 */ /* 0x000fc60000000000 */
[----:B------:R0:W-:Y:S04]  /*37e0*/  @P0 STL [R5], R28 ;  /* 0x0000001c05000387 */ /* 0x0001e80000100800 */
.L_x_32:
[----:B------:R-:W-:Y:S05]  /*37f0*/  BSYNC.RECONVERGENT B0 ;  /* 0x0000000000007941 */ /* 0x000fea0003800200 */
.L_x_30:
[----:B-1----:R-:W2:Y:S01]  /*3800*/  LDL R6, [R1] ;  /* 0x0000000001067983 */ /* 0x002ea20000100800 */
[----:B------:R-:W-:Y:S01]  /*3810*/  BSSY.RECONVERGENT B0, `(.L_x_34) ;  /* 0x000000f000007945 */ /* 0x000fe20003800200 */
[----:B--2---:R-:W-:-:S13]  /*3820*/  ISETP.NE.AND P0, PT, R6, R29, PT ;  /* 0x0000001d0600720c */ /* 0x004fda0003f05270 */
[----:B------:R-:W-:Y:S05]  /*3830*/  @!P0 BRA `(.L_x_35) ;  /* 0x0000000000208947 */ /* 0x000fea0003800000 */
[----:B------:R-:W-:-:S07]  /*3840*/  IMAD.MOV.U32 R6, RZ, RZ, RZ ;  /* 0x000000ffff067224 */ /* 0x000fce00078e00ff */
.L_x_37:
[----:B------:R-:W-:-:S05]  /*3850*/  VIADD R6, R6, 0x1 ;  /* 0x0000000106067836 */ /* 0x000fca0000000000 */
[----:B------:R-:W-:-:S13]  /*3860*/  ISETP.NE.AND P0, PT, R6, R35, PT ;  /* 0x000000230600720c */ /* 0x000fda0003f05270 */
[----:B------:R-:W-:Y:S05]  /*3870*/  @!P0 BRA `(.L_x_36) ;  /* 0x0000000000208947 */ /* 0x000fea0003800000 */
[----:B0-----:R-:W-:-:S05]  /*3880*/  IMAD R5, R6, 0x4, R1 ;  /* 0x0000000406057824 */ /* 0x001fca00078e0201 */
[----:B------:R-:W2:Y:S02]  /*3890*/  LDL R8, [R5] ;  /* 0x0000000005087983 */ /* 0x000ea40000100800 */
[----:B--2---:R-:W-:-:S13]  /*38a0*/  ISETP.NE.AND P0, PT, R8, R29, PT ;  /* 0x0000001d0800720c */ /* 0x004fda0003f05270 */
[----:B------:R-:W-:Y:S05]  /*38b0*/  @P0 BRA `(.L_x_37) ;  /* 0xfffffffc00e40947 */ /* 0x000fea000383ffff */
.L_x_35:
[----:B------:R-:W-:-:S13]  /*38c0*/  ISETP.NE.AND P0, PT, R29, -0x1, PT ;  /* 0xffffffff1d00780c */ /* 0x000fda0003f05270 */
[C---:B------:R-:W-:Y:S02]  /*38d0*/  @P0 IMAD R6, R4.reuse, 0x4, R3 ;  /* 0x0000000404060824 */ /* 0x040fe400078e0203 */
[----:B------:R-:W-:-:S03]  /*38e0*/  @P0 VIADD R4, R4, 0x1 ;  /* 0x0000000104040836 */ /* 0x000fc60000000000 */
[----:B------:R1:W-:Y:S04]  /*38f0*/  @P0 STL [R6], R29 ;  /* 0x0000001d06000387 */ /* 0x0003e80000100800 */
.L_x_36:
[----:B------:R-:W-:Y:S05]  /*3900*/  BSYNC.RECONVERGENT B0 ;  /* 0x0000000000007941 */ /* 0x000fea0003800200 */
.L_x_34:
[----:B0-----:R-:W2:Y:S01]  /*3910*/  LDL R5, [R1] ;  /* 0x0000000001057983 */ /* 0x001ea20000100800 */
[----:B------:R-:W-:Y:S01]  /*3920*/  BSSY.RECONVERGENT B0, `(.L_x_38) ;  /* 0x000000f000007945 */ /* 0x000fe20003800200 */
[----:B--2---:R-:W-:-:S13]  /*3930*/  ISETP.NE.AND P0, PT, R5, R26, PT ;  /* 0x0000001a0500720c */ /* 0x004fda0003f05270 */
[----:B------:R-:W-:Y:S05]  /*3940*/  @!P0 BRA `(.L_x_39) ;  /* 0x0000000000208947 */ /* 0x000fea0003800000 */
[----:B-1----:R-:W-:-:S07]  /*3950*/  IMAD.MOV.U32 R6, RZ, RZ, RZ ;  /* 0x000000ffff067224 */ /* 0x002fce00078e00ff */
.L_x_41:
[----:B------:R-:W-:-:S05]  /*3960*/  VIADD R6, R6, 0x1 ;  /* 0x0000000106067836 */ /* 0x000fca0000000000 */
[----:B------:R-:W-:-:S13]  /*3970*/  ISETP.NE.AND P0, PT, R6, R35, PT ;  /* 0x000000230600720c */ /* 0x000fda0003f05270 */
[----:B------:R-:W-:Y:S05]  /*3980*/  @!P0 BRA `(.L_x_40) ;  /* 0x0000000000208947 */ /* 0x000fea0003800000 */
[----:B------:R-:W-:-:S06]  /*3990*/  IMAD R5, R6, 0x4, R1 ;  /* 0x0000000406057824 */ /* 0x000fcc00078e0201 */
[----:B------:R-:W2:Y:S02]  /*39a0*/  LDL R5, [R5] ;  /* 0x0000000005057983 */ /* 0x000ea40000100800 */
[----:B--2---:R-:W-:-:S13]  /*39b0*/  ISETP.NE.AND P0, PT, R5, R26, PT ;  /* 0x0000001a0500720c */ /* 0x004fda0003f05270 */
[----:B------:R-:W-:Y:S05]  /*39c0*/  @P0 BRA `(.L_x_41) ;  /* 0xfffffffc00e40947 */ /* 0x000fea000383ffff */
.L_x_39:
[----:B------:R-:W-:-:S13]  /*39d0*/  ISETP.NE.AND P0, PT, R26, -0x1, PT ;  /* 0xffffffff1a00780c */ /* 0x000fda0003f05270 */
[C---:B------:R-:W-:Y:S02]  /*39e0*/  @P0 IMAD R5, R4.reuse, 0x4, R3 ;  /* 0x0000000404050824 */ /* 0x040fe400078e0203 */
[----:B------:R-:W-:-:S03]  /*39f0*/  @P0 VIADD R4, R4, 0x1 ;  /* 0x0000000104040836 */ /* 0x000fc60000000000 */
[----:B------:R0:W-:Y:S04]  /*3a00*/  @P0 STL [R5], R26 ;  /* 0x0000001a05000387 */ /* 0x0001e80000100800 */
.L_x_40:
[----:B------:R-:W-:Y:S05]  /*3a10*/  BSYNC.RECONVERGENT B0 ;  /* 0x0000000000007941 */ /* 0x000fea0003800200 */
.L_x_38:
[----:B-1----:R-:W2:Y:S01]  /*3a20*/  LDL R6, [R1] ;  /* 0x0000000001067983 */ /* 0x002ea20000100800 */
[----:B------:R-:W-:Y:S01]  /*3a30*/  BSSY.RECONVERGENT B0, `(.L_x_42) ;  /* 0x000000f000007945 */ /* 0x000fe20003800200 */
[----:B--2---:R-:W-:-:S13]  /*3a40*/  ISETP.NE.AND P0, PT, R6, R27, PT ;  /* 0x0000001b0600720c */ /* 0x004fda0003f05270 */
[----:B------:R-:W-:Y:S05]  /*3a50*/  @!P0 BRA `(.L_x_43) ;  /* 0x0000000000208947 */ /* 0x000fea0003800000 */
[----:B------:R-:W-:-:S07]  /*3a60*/  IMAD.MOV.U32 R6, RZ, RZ, RZ ;  /* 0x000000ffff067224 */ /* 0x000fce00078e00ff */
.L_x_45:
[----:B------:R-:W-:-:S05]  /*3a70*/  VIADD R6, R6, 0x1 ;  /* 0x0000000106067836 */ /* 0x000fca0000000000 */
[----:B------:R-:W-:-:S13]  /*3a80*/  ISETP.NE.AND P0, PT, R6, R35, PT ;  /* 0x000000230600720c */ /* 0x000fda0003f05270 */
[----:B------:R-:W-:Y:S05]  /*3a90*/  @!P0 BRA `(.L_x_44) ;  /* 0x0000000000208947 */ /* 0x000fea0003800000 */
[----:B0-----:R-:W-:-:S05]  /*3aa0*/  IMAD R5, R6, 0x4, R1 ;  /* 0x0000000406057824 */ /* 0x001fca00078e0201 */
[----:B------:R-:W2:Y:S02]  /*3ab0*/  LDL R8, [R5] ;  /* 0x0000000005087983 */ /* 0x000ea40000100800 */
[----:B--2---:R-:W-:-:S13]  /*3ac0*/  ISETP.NE.AND P0, PT, R8, R27, PT ;  /* 0x0000001b0800720c */ /* 0x004fda0003f05270 */
[----:B------:R-:W-:Y:S05]  /*3ad0*/  @P0 BRA `(.L_x_45) ;  /* 0xfffffffc00e40947 */ /* 0x000fea000383ffff */
.L_x_43:
[----:B------:R-:W-:-:S13]  /*3ae0*/  ISETP.NE.AND P0, PT, R27, -0x1, PT ;  /* 0xffffffff1b00780c */ /* 0x000fda0003f05270 */
[C---:B------:R-:W-:Y:S02]  /*3af0*/  @P0 IMAD R6, R4.reuse, 0x4, R3 ;  /* 0x0000000404060824 */ /* 0x040fe400078e0203 */
[----:B------:R-:W-:-:S03]  /*3b00*/  @P0 VIADD R4, R4, 0x1 ;  /* 0x0000000104040836 */ /* 0x000fc60000000000 */
[----:B------:R1:W-:Y:S04]  /*3b10*/  @P0 STL [R6], R27 ;  /* 0x0000001b06000387 */ /* 0x0003e80000100800 */
.L_x_44:
[----:B------:R-:W-:Y:S05]  /*3b20*/  BSYNC.RECONVERGENT B0 ;  /* 0x0000000000007941 */ /* 0x000fea0003800200 */
.L_x_42:
[----:B0-----:R-:W2:Y:S01]  /*3b30*/  LDL R5, [R1] ;  /* 0x0000000001057983 */ /* 0x001ea20000100800 */
[----:B------:R-:W-:Y:S01]  /*3b40*/  BSSY.RECONVERGENT B0, `(.L_x_46) ;  /* 0x000000f000007945 */ /* 0x000fe20003800200 */
[----:B--2---:R-:W-:-:S13]  /*3b50*/  ISETP.NE.AND P0, PT, R5, R20, PT ;  /* 0x000000140500720c */ /* 0x004fda0003f05270 */
[----:B------:R-:W-:Y:S05]  /*3b60*/  @!P0 BRA `(.L_x_47) ;  /* 0x0000000000208947 */ /* 0x000fea0003800000 */
[----:B-1----:R-:W-:-:S07]  /*3b70*/  IMAD.MOV.U32 R6, RZ, RZ, RZ ;  /* 0x000000ffff067224 */ /* 0x002fce00078e00ff */
.L_x_49:
[----:B------:R-:W-:-:S05]  /*3b80*/  VIADD R6, R6, 0x1 ;  /* 0x0000000106067836 */ /* 0x000fca0000000000 */
[----:B------:R-:W-:-:S13]  /*3b90*/  ISETP.NE.AND P0, PT, R6, R35, PT ;  /* 0x000000230600720c */ /* 0x000fda0003f05270 */
[----:B------:R-:W-:Y:S05]  /*3ba0*/  @!P0 BRA `(.L_x_48) ;  /* 0x0000000000208947 */ /* 0x000fea0003800000 */
[----:B------:R-:W-:-:S06]  /*3bb0*/  IMAD R5, R6, 0x4, R1 ;  /* 0x0000000406057824 */ /* 0x000fcc00078e0201 */
[----:B------:R-:W2:Y:S02]  /*3bc0*/  LDL R5, [R5] ;  /* 0x0000000005057983 */ /* 0x000ea40000100800 */
[----:B--2---:R-:W-:-:S13]  /*3bd0*/  ISETP.NE.AND P0, PT, R5, R20, PT ;  /* 0x000000140500720c */ /* 0x004fda0003f05270 */
[----:B------:R-:W-:Y:S05]  /*3be0*/  @P0 BRA `(.L_x_49) ;  /* 0xfffffffc00e40947 */ /* 0x000fea000383ffff */
.L_x_47:
[----:B------:R-:W-:-:S13]  /*3bf0*/  ISETP.NE.AND P0, PT, R20, -0x1, PT ;  /* 0xffffffff1400780c */ /* 0x000fda0003f05270 */
[C---:B------:R-:W-:Y:S02]  /*3c00*/  @P0 IMAD R5, R4.reuse, 0x4, R3 ;  /* 0x0000000404050824 */ /* 0x040fe400078e0203 */
[----:B------:R-:W-:-:S03]  /*3c10*/  @P0 VIADD R4, R4, 0x1 ;  /* 0x0000000104040836 */ /* 0x000fc60000000000 */
[----:B------:R0:W-:Y:S04]  /*3c20*/  @P0 STL [R5], R20 ;  /* 0x0000001405000387 */ /* 0x0001e80000100800 */
.L_x_48:
[----:B------:R-:W-:Y:S05]  /*3c30*/  BSYNC.RECONVERGENT B0 ;  /* 0x0000000000007941 */ /* 0x000fea0003800200 */
.L_x_46:
[----:B-1----:R-:W2:Y:S01]  /*3c40*/  LDL R6, [R1] ;  /* 0x0000000001067983 */ /* 0x002ea20000100800 */
[----:B------:R-:W-:Y:S01]  /*3c50*/  BSSY.RECONVERGENT B0, `(.L_x_50) ;  /* 0x000000f000007945 */ /* 0x000fe20003800200 */
[----:B--2---:R-:W-:-:S13]  /*3c60*/  ISETP.NE.AND P0, PT, R6, R21, PT ;  /* 0x000000150600720c */ /* 0x004fda0003f05270 */
[----:B------:R-:W-:Y:S05]  /*3c70*/  @!P0 BRA `(.L_x_51) ;  /* 0x0000000000208947 */ /* 0x000fea0003800000 */
[----:B------:R-:W-:-:S07]  /*3c80*/  IMAD.MOV.U32 R6, RZ, RZ, RZ ;  /* 0x000000ffff067224 */ /* 0x000fce00078e00ff */
.L_x_53:
[----:B------:R-:W-:-:S05]  /*3c90*/  VIADD R6, R6, 0x1 ;  /* 0x0000000106067836 */ /* 0x000fca0000000000 */
[----:B------:R-:W-:-:S13]  /*3ca0*/  ISETP.NE.AND P0, PT, R6, R35, PT ;  /* 0x000000230600720c */ /* 0x000fda0003f05270 */
[----:B------:R-:W-:Y:S05]  /*3cb0*/  @!P0 BRA `(.L_x_52) ;  /* 0x0000000000208947 */ /* 0x000fea0003800000 */
[----:B0-----:R-:W-:-:S05]  /*3cc0*/  IMAD R5, R6, 0x4, R1 ;  /* 0x0000000406057824 */ /* 0x001fca00078e0201 */
[----:B------:R-:W2:Y:S02]  /*3cd0*/  LDL R8, [R5] ;  /* 0x0000000005087983 */ /* 0x000ea40000100800 */
[----:B--2---:R-:W-:-:S13]  /*3ce0*/  ISETP.NE.AND P0, PT, R8, R21, PT ;  /* 0x000000150800720c */ /* 0x004fda0003f05270 */
[----:B------:R-:W-:Y:S05]  /*3cf0*/  @P0 BRA `(.L_x_53) ;  /* 0xfffffffc00e40947 */ /* 0x000fea000383ffff */
.L_x_51:
[----:B------:R-:W-:-:S13]  /*3d00*/  ISETP.NE.AND P0, PT, R21, -0x1, PT ;  /* 0xffffffff1500780c */ /* 0x000fda0003f05270 */
[C---:B------:R-:W-:Y:S02]  /*3d10*/  @P0 IMAD R6, R4.reuse, 0x4, R3 ;  /* 0x0000000404060824 */ /* 0x040fe400078e0203 */
[----:B------:R-:W-:-:S03]  /*3d20*/  @P0 VIADD R4, R4, 0x1 ;  /* 0x0000000104040836 */ /* 0x000fc60000000000 */
[----:B------:R1:W-:Y:S04]  /*3d30*/  @P0 STL [R6], R21 ;  /* 0x0000001506000387 */ /* 0x0003e80000100800 */
.L_x_52:
[----:B------:R-:W-:Y:S05]  /*3d40*/  BSYNC.RECONVERGENT B0 ;  /* 0x0000000000007941 */ /* 0x000fea0003800200 */
.L_x_50:
[----:B0-----:R-:W2:Y:S01]  /*3d50*/  LDL R5, [R1] ;  /* 0x0000000001057983 */ /* 0x001ea20000100800 */
[----:B------:R-:W-:Y:S01]  /*3d60*/  BSSY.RECONVERGENT B0, `(.L_x_54) ;  /* 0x000000f000007945 */ /* 0x000fe20003800200 */
[----:B--2---:R-:W-:-:S13]  /*3d70*/  ISETP.NE.AND P0, PT, R5, R16, PT ;  /* 0x000000100500720c */ /* 0x004fda0003f05270 */
[----:B------:R-:W-:Y:S05]  /*3d80*/  @!P0 BRA `(.L_x_55) ;  /* 0x0000000000208947 */ /* 0x000fea0003800000 */
[----:B-1----:R-:W-:-:S07]  /*3d90*/  IMAD.MOV.U32 R6, RZ, RZ, RZ ;  /* 0x000000ffff067224 */ /* 0x002fce00078e00ff */
.L_x_57:
[----:B------:R-:W-:-:S05]  /*3da0*/  VIADD R6, R6, 0x1 ;  /* 0x0000000106067836 */ /* 0x000fca0000000000 */
[----:B------:R-:W-:-:S13]  /*3db0*/  ISETP.NE.AND P0, PT, R6, R35, PT ;  /* 0x000000230600720c */ /* 0x000fda0003f05270 */
[----:B------:R-:W-:Y:S05]  /*3dc0*/  @!P0 BRA `(.L_x_56) ;  /* 0x0000000000208947 */ /* 0x000fea0003800000 */
[----:B------:R-:W-:-:S06]  /*3dd0*/  IMAD R5, R6, 0x4, R1 ;  /* 0x0000000406057824 */ /* 0x000fcc00078e0201 */
[----:B------:R-:W2:Y:S02]  /*3de0*/  LDL R5, [R5] ;  /* 0x0000000005057983 */ /* 0x000ea40000100800 */
[----:B--2---:R-:W-:-:S13]  /*3df0*/  ISETP.NE.AND P0, PT, R5, R16, PT ;  /* 0x000000100500720c */ /* 0x004fda0003f05270 */
[----:B------:R-:W-:Y:S05]  /*3e00*/  @P0 BRA `(.L_x_57) ;  /* 0xfffffffc00e40947 */ /* 0x000fea000383ffff */
.L_x_55:
[----:B------:R-:W-:-:S13]  /*3e10*/  ISETP.NE.AND P0, PT, R16, -0x1, PT ;  /* 0xffffffff1000780c */ /* 0x000fda0003f05270 */
[C---:B------:R-:W-:Y:S02]  /*3e20*/  @P0 IMAD R5, R4.reuse, 0x4, R3 ;  /* 0x0000000404050824 */ /* 0x040fe400078e0203 */
[----:B------:R-:W-:-:S03]  /*3e30*/  @P0 VIADD R4, R4, 0x1 ;  /* 0x0000000104040836 */ /* 0x000fc60000000000 */
[----:B------:R0:W-:Y:S04]  /*3e40*/  @P0 STL [R5], R16 ;  /* 0x0000001005000387 */ /* 0x0001e80000100800 */
.L_x_56:
[----:B------:R-:W-:Y:S05]  /*3e50*/  BSYNC.RECONVERGENT B0 ;  /* 0x0000000000007941 */ /* 0x000fea0003800200 */
.L_x_54:
[----:B-1----:R-:W2:Y:S01]  /*3e60*/  LDL R6, [R1] ;  /* 0x0000000001067983 */ /* 0x002ea20000100800 */
[----:B------:R-:W-:Y:S01]  /*3e70*/  BSSY.RECONVERGENT B0, `(.L_x_58) ;  /* 0x000000f000007945 */ /* 0x000fe20003800200 */
[----:B--2---:R-:W-:-:S13]  /*3e80*/  ISETP.NE.AND P0, PT, R6, R17, PT ;  /* 0x000000110600720c */ /* 0x004fda0003f05270 */
[----:B------:R-:W-:Y:S05]  /*3e90*/  @!P0 BRA `(.L_x_59) ;  /* 0x0000000000208947 */ /* 0x000fea0003800000 */
[----:B------:R-:W-:-:S07]  /*3ea0*/  IMAD.MOV.U32 R6, RZ, RZ, RZ ;  /* 0x000000ffff067224 */ /* 0x000fce00078e00ff */
.L_x_61:
[----:B------:R-:W-:-:S05]  /*3eb0*/  VIADD R6, R6, 0x1 ;  /* 0x0000000106067836 */ /* 0x000fca0000000000 */
[----:B------:R-:W-:-:S13]  /*3ec0*/  ISETP.NE.AND P0, PT, R6, R35, PT ;  /* 0x000000230600720c */ /* 0x000fda0003f05270 */
[----:B------:R-:W-:Y:S05]  /*3ed0*/  @!P0 BRA `(.L_x_60) ;  /* 0x0000000000208947 */ /* 0x000fea0003800000 */
[----:B0-----:R-:W-:-:S05]  /*3ee0*/  IMAD R5, R6, 0x4, R1 ;  /* 0x0000000406057824 */ /* 0x001fca00078e0201 */
[----:B------:R-:W2:Y:S02]  /*3ef0*/  LDL R8, [R5] ;  /* 0x0000000005087983 */ /* 0x000ea40000100800 */
[----:B--2---:R-:W-:-:S13]  /*3f00*/  ISETP.NE.AND P0, PT, R8, R17, PT ;  /* 0x000000110800720c */ /* 0x004fda0003f05270 */
[----:B------:R-:W-:Y:S05]  /*3f10*/  @P0 BRA `(.L_x_61) ;  /* 0xfffffffc00e40947 */ /* 0x000fea000383ffff */
.L_x_59:
[----:B------:R-:W-:-:S13]  /*3f20*/  ISETP.NE.AND P0, PT, R17, -0x1, PT ;  /* 0xffffffff1100780c */ /* 0x000fda0003f05270 */
[C---:B------:R-:W-:Y:S02]  /*3f30*/  @P0 IMAD R6, R4.reuse, 0x4, R3 ;  /* 0x0000000404060824 */ /* 0x040fe400078e0203 */
[----:B------:R-:W-:-:S03]  /*3f40*/  @P0 VIADD R4, R4, 0x1 ;  /* 0x0000000104040836 */ /* 0x000fc60000000000 */
[----:B------:R1:W-:Y:S04]  /*3f50*/  @P0 STL [R6], R17 ;  /* 0x0000001106000387 */ /* 0x0003e80000100800 */
.L_x_60:
[----:B------:R-:W-:Y:S05]  /*3f60*/  BSYNC.RECONVERGENT B0 ;  /* 0x0000000000007941 */ /* 0x000fea0003800200 */
.L_x_58:
[----:B0-----:R-:W2:Y:S01]  /*3f70*/  LDL R5, [R1] ;  /* 0x0000000001057983 */ /* 0x001ea20000100800 */
[----:B------:R-:W-:Y:S01]  /*3f80*/  BSSY.RECONVERGENT B0, `(.L_x_62) ;  /* 0x000000f000007945 */ /* 0x000fe20003800200 */
[----:B--2---:R-:W-:-:S13]  /*3f90*/  ISETP.NE.AND P0, PT, R5, R12, PT ;  /* 0x0000000c0500720c */ /* 0x004fda0003f05270 */
[----:B------:R-:W-:Y:S05]  /*3fa0*/  @!P0 BRA `(.L_x_63) ;  /* 0x0000000000208947 */ /* 0x000fea0003800000 */
[----:B-1----:R-:W-:-:S07]  /*3fb0*/  IMAD.MOV.U32 R6, RZ, RZ, RZ ;  /* 0x000000ffff067224 */ /* 0x002fce00078e00ff */
.L_x_65:
[----:B------:R-:W-:-:S05]  /*3fc0*/  VIADD R6, R6, 0x1 ;  /* 0x0000000106067836 */ /* 0x000fca0000000000 */
[----:B------:R-:W-:-:S13]  /*3fd0*/  ISETP.NE.AND P0, PT, R6, R35, PT ;  /* 0x000000230600720c */ /* 0x000fda0003f05270 */
[----:B------:R-:W-:Y:S05]  /*3fe0*/  @!P0 BRA `(.L_x_64) ;  /* 0x0000000000208947 */ /* 0x000fea0003800000 */
[----:B------:R-:W-:-:S06]  /*3ff0*/  IMAD R5, R6, 0x4, R1 ;  /* 0x0000000406057824 */ /* 0x000fcc00078e0201 */
[----:B------:R-:W2:Y:S02]  /*4000*/  LDL R5, [R5] ;  /* 0x0000000005057983 */ /* 0x000ea40000100800 */
[----:B--2---:R-:W-:-:S13]  /*4010*/  ISETP.NE.AND P0, PT, R5, R12, PT ;  /* 0x0000000c0500720c */ /* 0x004fda0003f05270 */
[----:B------:R-:W-:Y:S05]  /*4020*/  @P0 BRA `(.L_x_65) ;  /* 0xfffffffc00e40947 */ /* 0x000fea000383ffff */
.L_x_63:
[----:B------:R-:W-:-:S13]  /*4030*/  ISETP.NE.AND P0, PT, R12, -0x1, PT ;  /* 0xffffffff0c00780c */ /* 0x000fda0003f05270 */
[C---:B------:R-:W-:Y:S02]  /*4040*/  @P0 IMAD R5, R4.reuse, 0x4, R3 ;  /* 0x0000000404050824 */ /* 0x040fe400078e0203 */
[----:B------:R-:W-:-:S03]  /*4050*/  @P0 VIADD R4, R4, 0x1 ;  /* 0x0000000104040836 */ /* 0x000fc60000000000 */
[----:B------:R0:W-:Y:S04]  /*4060*/  @P0 STL [R5], R12 ;  /* 0x0000000c05000387 */ /* 0x0001e80000100800 */
.L_x_64:
[----:B------:R-:W-:Y:S05]  /*4070*/  BSYNC.RECONVERGENT B0 ;  /* 0x0000000000007941 */ /* 0x000fea0003800200 */
.L_x_62:
[----:B-1----:R-:W2:Y:S01]  /*4080*/  LDL R6, [R1] ;  /* 0x0000000001067983 */ /* 0x002ea20000100800 */
[----:B------:R-:W-:Y:S01]  /*4090*/  BSSY.RECONVERGENT B0, `(.L_x_66) ;  /* 0x000000e000007945 */ /* 0x000fe20003800200 */
[----:B--2---:R-:W-:-:S13]  /*40a0*/  ISETP.NE.AND P0, PT, R6, R13, PT ;  /* 0x0000000d0600720c */ /* 0x004fda0003f05270 */
[----:B------:R-:W-:Y:S05]  /*40b0*/  @!P0 BRA `(.L_x_67) ;  /* 0x0000000000208947 */ /* 0x000fea0003800000 */
[----:B------:R-:W-:-:S07]  /*40c0*/  IMAD.MOV.U32 R6, RZ, RZ, RZ ;  /* 0x000000ffff067224 */ /* 0x000fce00078e00ff */
.L_x_69:
[----:B------:R-:W-:-:S05]  /*40d0*/  VIADD R6, R6, 0x1 ;  /* 0x0000000106067836 */ /* 0x000fca0000000000 */
[----:B------:R-:W-:-:S13]  /*40e0*/  ISETP.NE.AND P0, PT, R6, R35, PT ;  /* 0x000000230600720c */ /* 0x000fda0003f05270 */
[----:B------:R-:W-:Y:S05]  /*40f0*/  @!P0 BRA `(.L_x_68) ;  /* 0x00000000001c8947 */ /* 0x000fea0003800000 */
[----:B0-----:R-:W-:-:S05]  /*4100*/  IMAD R5, R6, 0x4, R1 ;  /* 0x0000000406057824 */ /* 0x001fca00078e0201 */
[----:B------:R-:W2:Y:S02]  /*4110*/  LDL R8, [R5] ;  /* 0x0000000005087983 */ /* 0x000ea40000100800 */
[----:B--2---:R-:W-:-:S13]  /*4120*/  ISETP.NE.AND P0, PT, R8, R13, PT ;  /* 0x0000000d0800720c */ /* 0x004fda0003f05270 */
[----:B------:R-:W-:Y:S05]  /*4130*/  @P0 BRA `(.L_x_69) ;  /* 0xfffffffc00e40947 */ /* 0x000fea000383ffff */
.L_x_67:
[----:B------:R-:W-:-:S13]  /*4140*/  ISETP.NE.AND P0, PT, R13, -0x1, PT ;  /* 0xffffffff0d00780c */ /* 0x000fda0003f05270 */
[----:B------:R-:W-:-:S05]  /*4150*/  @P0 IMAD R4, R4, 0x4, R3 ;  /* 0x0000000404040824 */ /* 0x000fca00078e0203 */
[----:B------:R1:W-:Y:S02]  /*4160*/  @P0 STL [R4], R13 ;  /* 0x0000000d04000387 */ /* 0x0003e40000100800 */
.L_x_68:
[----:B------:R-:W-:Y:S05]  /*4170*/  BSYNC.RECONVERGENT B0 ;  /* 0x0000000000007941 */ /* 0x000fea0003800200 */
.L_x_66:
[----:B------:R-:W2:Y:S04]  /*4180*/  LDL R3, [R1+0x38] ;  /* 0x0000380001037983 */ /* 0x000ea80000100800 */
[----:B------:R-:W2:Y:S01]  /*4190*/  LDL R50, [R1+0xa0] ;  /* 0x0000a00001327983 */ /* 0x000ea20000100800 */
[----:B------:R-:W-:Y:S01]  /*41a0*/  BSSY.RECONVERGENT B0, `(.L_x_70) ;  /* 0x0000010000007945 */ /* 0x000fe20003800200 */
[----:B------:R-:W-:Y:S01]  /*41b0*/  VIADD R34, R2, 0x2 ;  /* 0x0000000202227836 */ /* 0x000fe20000000000 */
[----:B--2---:R-:W-:-:S13]  /*41c0*/  ISETP.NE.AND P0, PT, R3, R50, PT ;  /* 0x000000320300720c */ /* 0x004fda0003f05270 */
[----:B------:R-:W-:Y:S05]  /*41d0*/  @!P0 BRA `(.L_x_71) ;  /* 0x0000000000208947 */ /* 0x000fea0003800000 */
[----:B------:R-:W-:-:S07]  /*41e0*/  IMAD.MOV.U32 R3, RZ, RZ, RZ ;  /* 0x000000ffff037224 */ /* 0x000fce00078e00ff */
.L_x_73:
[----:B------:R-:W-:-:S05]  /*41f0*/  VIADD R3, R3, 0x1 ;  /* 0x0000000103037836 */ /* 0x000fca0000000000 */
[----:B------:R-:W-:-:S13]  /*4200*/  ISETP.NE.AND P0, PT, R3, R35, PT ;  /* 0x000000230300720c */ /* 0x000fda0003f05270 */
[----:B------:R-:W-:Y:S05]  /*4210*/  @!P0 BRA `(.L_x_72) ;  /* 0x0000000000208947 */ /* 0x000fea0003800000 */
[----:B-1----:R-:W-:-:S05]  /*4220*/  IMAD R4, R3, 0x4, R32 ;  /* 0x0000000403047824 */ /* 0x002fca00078e0220 */
[----:B0-----:R-:W2:Y:S02]  /*4230*/  LDL R5, [R4] ;  /* 0x0000000004057983 */ /* 0x001ea40000100800 */
[----:B--2---:R-:W-:-:S13]  /*4240*/  ISETP.NE.AND P0, PT, R5, R50, PT ;  /* 0x000000320500720c */ /* 0x004fda0003f05270 */
[----:B------:R-:W-:Y:S05]  /*4250*/  @P0 BRA `(.L_x_73) ;  /* 0xfffffffc00e40947 */ /* 0x000fea000383ffff */
.L_x_71:
[----:B------:R-:W-:-:S13]  /*4260*/  ISETP.NE.AND P0, PT, R50, -0x1, PT ;  /* 0xffffffff3200780c */ /* 0x000fda0003f05270 */
[C---:B------:R-:W-:Y:S02]  /*4270*/  @P0 IMAD R3, R2.reuse, 0x4, R33 ;  /* 0x0000000402030824 */ /* 0x040fe400078e0221 */
[----:B------:R-:W-:-:S03]  /*4280*/  @P0 VIADD R34, R2, 0x3 ;  /* 0x0000000302220836 */ /* 0x000fc60000000000 */
[----:B------:R2:W-:Y:S04]  /*4290*/  @P0 STL [R3+0x8], R50 ;  /* 0x0000083203000387 */ /* 0x0005e80000100800 */
.L_x_72:
[----:B------:R-:W-:Y:S05]  /*42a0*/  BSYNC.RECONVERGENT B0 ;  /* 0x0000000000007941 */ /* 0x000fea0003800200 */
.L_x_70:
[----:B------:R-:W3:Y:S04]  /*42b0*/  LDL R2, [R1+0x38] ;  /* 0x0000380001027983 */ /* 0x000ee80000100800 */
[----:B------:R-:W3:Y:S01]  /*42c0*/  LDL R51, [R1+0xa4] ;  /* 0x0000a40001337983 */ /* 0x000ee20000100800 */
[----:B------:R-:W-:Y:S01]  /*42d0*/  BSSY.RECONVERGENT B0, `(.L_x_74) ;  /* 0x000000f000007945 */ /* 0x000fe20003800200 */
[----:B---3--:R-:W-:-:S13]  /*42e0*/  ISETP.NE.AND P0, PT, R2, R51, PT ;  /* 0x000000330200720c */ /* 0x008fda0003f05270 */
[----:B------:R-:W-:Y:S05]  /*42f0*/  @!P0 BRA `(.L_x_75) ;  /* 0x0000000000208947 */ /* 0x000fea0003800000 */
[----:B--2---:R-:W-:-:S07]  /*4300*/  IMAD.MOV.U32 R3, RZ, RZ, RZ ;  /* 0x000000ffff037224 */ /* 0x004fce00078e00ff */
.L_x_77:
[----:B------:R-:W-:-:S05]  /*4310*/  VIADD R3, R3, 0x1 ;  /* 0x0000000103037836 */ /* 0x000fca0000000000 */
[----:B------:R-:W-:-:S13]  /*4320*/  ISETP.NE.AND P0, PT, R3, R35, PT ;  /* 0x000000230300720c */ /* 0x000fda0003f05270 */
[----:B------:R-:W-:Y:S05]  /*4330*/  @!P0 BRA `(.L_x_76) ;  /* 0x0000000000208947 */ /* 0x000fea0003800000 */
[----:B------:R-:W-:-:S06]  /*4340*/  IMAD R2, R3, 0x4, R32 ;  /* 0x0000000403027824 */ /* 0x000fcc00078e0220 */
[----:B------:R-:W2:Y:S02]  /*4350*/  LDL R2, [R2] ;  /* 0x0000000002027983 */ /* 0x000ea40000100800 */
[----:B--2---:R-:W-:-:S13]  /*4360*/  ISETP.NE.AND P0, PT, R2, R51, PT ;  /* 0x000000330200720c */ /* 0x004fda0003f05270 */
[----:B------:R-:W-:Y:S05]  /*4370*/  @P0 BRA `(.L_x_77) ;  /* 0xfffffffc00e40947 */ /* 0x000fea000383ffff */
.L_x_75:
[----:B------:R-:W-:-:S13]  /*4380*/  ISETP.NE.AND P0, PT, R51, -0x1, PT ;  /* 0xffffffff3300780c */ /* 0x000fda0003f05270 */
[C---:B------:R-:W-:Y:S02]  /*4390*/  @P0 IMAD R2, R34.reuse, 0x4, R33 ;  /* 0x0000000422020824 */ /* 0x040fe400078e0221 */
[----:B------:R-:W-:-:S03]  /*43a0*/  @P0 VIADD R34, R34, 0x1 ;  /* 0x0000000122220836 */ /* 0x000fc60000000000 */
[----:B------:R3:W-:Y:S04]  /*43b0*/  @P0 STL [R2], R51 ;  /* 0x0000003302000387 */ /* 0x0007e80000100800 */
.L_x_76:
[----:B------:R-:W-:Y:S05]  /*43c0*/  BSYNC.RECONVERGENT B0 ;  /* 0x0000000000007941 */ /* 0x000fea0003800200 */
.L_x_74:
[----:B--2---:R-:W2:Y:S04]  /*43d0*/  LDL R3, [R1+0x38] ;  /* 0x0000380001037983 */ /* 0x004ea80000100800 */
[----:B------:R-:W2:Y:S01]  /*43e0*/  LDL R14, [R1+0xa8] ;  /* 0x0000a800010e7983 */ /* 0x000ea20000100800 */
[----:B------:R-:W-:Y:S01]  /*43f0*/  BSSY.RECONVERGENT B0, `(.L_x_78) ;  /* 0x000000f000007945 */ /* 0x000fe20003800200 */
[----:B--2---:R-:W-:-:S13]  /*4400*/  ISETP.NE.AND P0, PT, R3, R14, PT ;  /* 0x0000000e0300720c */ /* 0x004fda0003f05270 */
[----:B------:R-:W-:Y:S05]  /*4410*/  @!P0 BRA `(.L_x_79) ;  /* 0x0000000000208947 */ /* 0x000fea0003800000 */
[----:B------:R-:W-:-:S07]  /*4420*/  IMAD.MOV.U32 R3, RZ, RZ, RZ ;  /* 0x000000ffff037224 */ /* 0x000fce00078e00ff */
.L_x_81:
[----:B------:R-:W-:-:S05]  /*4430*/  VIADD R3, R3, 0x1 ;  /* 0x0000000103037836 */ /* 0x000fca0000000000 */
[----:B------:R-:W-:-:S13]  /*4440*/  ISETP.NE.AND P0, PT, R3, R35, PT ;  /* 0x000000230300720c */ /* 0x000fda0003f05270 */
[----:B------:R-:W-:Y:S05]  /*4450*/  @!P0 BRA `(.L_x_80) ;  /* 0x0000000000208947 */ /* 0x000fea0003800000 */
[----:B---3--:R-:W-:-:S05]  /*4460*/  IMAD R2, R3, 0x4, R32 ;  /* 0x0000000403027824 */ /* 0x008fca00078e0220 */
[----:B0-----:R-:W2:Y:S02]  /*4470*/  LDL R5, [R2] ;  /* 0x0000000002057983 */ /* 0x001ea40000100800 */
[----:B--2---:R-:W-:-:S13]  /*4480*/  ISETP.NE.AND P0, PT, R5, R14, PT ;  /* 0x0000000e0500720c */ /* 0x004fda0003f05270 */
[----:B------:R-:W-:Y:S05]  /*4490*/  @P0 BRA `(.L_x_81) ;  /* 0xfffffffc00e40947 */ /* 0x000fea000383ffff */
.L_x_79:
[----:B------:R-:W-:-:S13]  /*44a0*/  ISETP.NE.AND P0, PT, R14, -0x1, PT ;  /* 0xffffffff0e00780c */ /* 0x000fda0003f05270 */
[C---:B------:R-:W-:Y:S02]  /*44b0*/  @P0 IMAD R3, R34.reuse, 0x4, R33 ;  /* 0x0000000422030824 */ /* 0x040fe400078e0221 */
[----:B------:R-:W-:-:S03]  /*44c0*/  @P0 VIADD R34, R34, 0x1 ;  /* 0x0000000122220836 */ /* 0x000fc60000000000 */
[----:B------:R2:W-:Y:S04]  /*44d0*/  @P0 STL [R3], R14 ;  /* 0x0000000e03000387 */ /* 0x0005e80000100800 */
.L_x_80:
[----:B------:R-:W-:Y:S05]  /*44e0*/  BSYNC.RECONVERGENT B0 ;  /* 0x0000000000007941 */ /* 0x000fea0003800200 */
.L_x_78:
[----:B---3--:R-:W3:Y:S04]  /*44f0*/  LDL R2, [R1+0x38] ;  /* 0x0000380001027983 */ /* 0x008ee80000100800 */
[----:B------:R-:W3:Y:S01]  /*4500*/  LDL R15, [R1+0xac] ;  /* 0x0000ac00010f7983 */ /* 0x000ee20000100800 */
[----:B------:R-:W-:Y:S01]  /*4510*/  BSSY.RECONVERGENT B0, `(.L_x_82) ;  /* 0x000000f000007945 */ /* 0x000fe20003800200 */
[----:B---3--:R-:W-:-:S13]  /*4520*/  ISETP.NE.AND P0, PT, R2, R15, PT ;  /* 0x0000000f0200720c */ /* 0x008fda0003f05270 */
[----:B------:R-:W-:Y:S05]  /*4530*/  @!P0 BRA `(.L_x_83) ;  /* 0x0000000000208947 */ /* 0x000fea0003800000 */
[----:B--2---:R-:W-:-:S07]  /*4540*/  IMAD.MOV.U32 R3, RZ, RZ, RZ ;  /* 0x000000ffff037224 */ /* 0x004fce00078e00ff */
.L_x_85:
[----:B------:R-:W-:-:S05]  /*4550*/  VIADD R3, R3, 0x1 ;  /* 0x0000000103037836 */ /* 0x000fca0000000000 */
[----:B------:R-:W-:-:S13]  /*4560*/  ISETP.NE.AND P0, PT, R3, R35, PT ;  /* 0x000000230300720c */ /* 0x000fda0003f05270 */
[----:B------:R-:W-:Y:S05]  /*4570*/  @!P0 BRA `(.L_x_84) ;  /* 0x0000000000208947 */ /* 0x000fea0003800000 */
[----:B------:R-:W-:-:S06]  /*4580*/  IMAD R2, R3, 0x4, R32 ;  /* 0x0000000403027824 */ /* 0x000fcc00078e0220 */
[----:B------:R-:W2:Y:S02]  /*4590*/  LDL R2, [R2] ;  /* 0x0000000002027983 */ /* 0x000ea40000100800 */
[----:B--2---:R-:W-:-:S13]  /*45a0*/  ISETP.NE.AND P0, PT, R2, R15, PT ;  /* 0x0000000f0200720c */ /* 0x004fda0003f05270 */
[----:B------:R-:W-:Y:S05]  /*45b0*/  @P0 BRA `(.L_x_85) ;  /* 0xfffffffc00e40947 */ /* 0x000fea000383ffff */
.L_x_83:
[----:B------:R-:W-:-:S13]  /*45c0*/  ISETP.NE.AND P0, PT, R15, -0x1, PT ;  /* 0xffffffff0f00780c */ /* 0x000fda0003f05270 */
[C---:B------:R-:W-:Y:S02]  /*45d0*/  @P0 IMAD R2, R34.reuse, 0x4, R33 ;  /* 0x0000000422020824 */ /* 0x040fe400078e0221 */
[----:B------:R-:W-:-:S03]  /*45e0*/  @P0 VIADD R34, R34, 0x1 ;  /* 0x0000000122220836 */ /* 0x000fc60000000000 */
[----:B------:R3:W-:Y:S04]  /*45f0*/  @P0 STL [R2], R15 ;  /* 0x0000000f02000387 */ /* 0x0007e80000100800 */
.L_x_84:
[----:B------:R-:W-:Y:S05]  /*4600*/  BSYNC.RECONVERGENT B0 ;  /* 0x0000000000007941 */ /* 0x000fea0003800200 */
.L_x_82:
[----:B--2---:R-:W2:Y:S04]  /*4610*/  LDL R3, [R1+0x38] ;  /* 0x0000380001037983 */ /* 0x004ea80000100800 */
[----:B------:R-:W2:Y:S01]  /*4620*/  LDL R10, [R1+0xb0] ;  /* 0x0000b000010a7983 */ /* 0x000ea20000100800 */
[----:B------:R-:W-:Y:S01]  /*4630*/  BSSY.RECONVERGENT B0, `(.L_x_86) ;  /* 0x000000f000007945 */ /* 0x000fe20003800200 */
[----:B--2---:R-:W-:-:S13]  /*4640*/  ISETP.NE.AND P0, PT, R3, R10, PT ;  /* 0x0000000a0300720c */ /* 0x004fda0003f05270 */
[----:B------:R-:W-:Y:S05]  /*4650*/  @!P0 BRA `(.L_x_87) ;  /* 0x0000000000208947 */ /* 0x000fea0003800000 */
[----:B------:R-:W-:-:S07]  /*4660*/  IMAD.MOV.U32 R3, RZ, RZ, RZ ;  /* 0x000000ffff037224 */ /* 0x000fce00078e00ff */
.L_x_89:
[----:B------:R-:W-:-:S05]  /*4670*/  VIADD R3, R3, 0x1 ;  /* 0x0000000103037836 */ /* 0x000fca0000000000 */
[----:B------:R-:W-:-:S13]  /*4680*/  ISETP.NE.AND P0, PT, R3, R35, PT ;  /* 0x000000230300720c */ /* 0x000fda0003f05270 */
[----:B------:R-:W-:Y:S05]  /*4690*/  @!P0 BRA `(.L_x_88) ;  /* 0x0000000000208947 */ /* 0x000fea0003800000 */
[----:B---3--:R-:W-:-:S05]  /*46a0*/  IMAD R2, R3, 0x4, R32 ;  /* 0x0000000403027824 */ /* 0x008fca00078e0220 */
[----:B0-----:R-:W2:Y:S02]  /*46b0*/  LDL R5, [R2] ;  /* 0x0000000002057983 */ /* 0x001ea40000100800 */
[----:B--2---:R-:W-:-:S13]  /*46c0*/  ISETP.NE.AND P0, PT, R5, R10, PT ;  /* 0x0000000a0500720c */ /* 0x004fda0003f05270 */
[----:B------:R-:W-:Y:S05]  /*46d0*/  @P0 BRA `(.L_x_89) ;  /* 0xfffffffc00e40947 */ /* 0x000fea000383ffff */
.L_x_87:
[----:B------:R-:W-:-:S13]  /*46e0*/  ISETP.NE.AND P0, PT, R10, -0x1, PT ;  /* 0xffffffff0a00780c */ /* 0x000fda0003f05270 */
[C---:B------:R-:W-:Y:S02]  /*46f0*/  @P0 IMAD R3, R34.reuse, 0x4, R33 ;  /* 0x0000000422030824 */ /* 0x040fe400078e0221 */
[----:B------:R-:W-:-:S03]  /*4700*/  @P0 VIADD R34, R34, 0x1 ;  /* 0x0000000122220836 */ /* 0x000fc60000000000 */
[----:B------:R2:W-:Y:S04]  /*4710*/  @P0 STL [R3], R10 ;  /* 0x0000000a03000387 */ /* 0x0005e80000100800 */
.L_x_88:
[----:B------:R-:W-:Y:S05]  /*4720*/  BSYNC.RECONVERGENT B0 ;  /* 0x0000000000007941 */ /* 0x000fea0003800200 */
.L_x_86:
[----:B---3--:R-:W3:Y:S04]  /*4730*/  LDL R2, [R1+0x38] ;  /* 0x0000380001027983 */ /* 0x008ee80000100800 */
[----:B------:R-:W3:Y:S01]  /*4740*/  LDL R11, [R1+0xb4] ;  /* 0x0000b400010b7983 */ /* 0x000ee20000100800 */
[----:B------:R-:W-:Y:S01]  /*4750*/  BSSY.RECONVERGENT B0, `(.L_x_90) ;  /* 0x000000f000007945 */ /* 0x000fe20003800200 */
[----:B---3--:R-:W-:-:S13]  /*4760*/  ISETP.NE.AND P0, PT, R2, R11, PT ;  /* 0x0000000b0200720c */ /* 0x008fda0003f05270 */
[----:B------:R-:W-:Y:S05]  /*4770*/  @!P0 BRA `(.L_x_91) ;  /* 0x0000000000208947 */ /* 0x000fea0003800000 */
[----:B--2---:R-:W-:-:S07]  /*4780*/  IMAD.MOV.U32 R3, RZ, RZ, RZ ;  /* 0x000000ffff037224 */ /* 0x004fce00078e00ff */
.L_x_93:
[----:B------:R-:W-:-:S05]  /*4790*/  VIADD R3, R3, 0x1 ;  /* 0x0000000103037836 */ /* 0x000fca0000000000 */
[----:B------:R-:W-:-:S13]  /*47a0*/  ISETP.NE.AND P0, PT, R3, R35, PT ;  /* 0x000000230300720c */ /* 0x000fda0003f05270 */
[----:B------:R-:W-:Y:S05]  /*47b0*/  @!P0 BRA `(.L_x_92) ;  /* 0x0000000000208947 */ /* 0x000fea0003800000 */
[----:B------:R-:W-:-:S06]  /*47c0*/  IMAD R2, R3, 0x4, R32 ;  /* 0x0000000403027824 */ /* 0x000fcc00078e0220 */
[----:B------:R-:W2:Y:S02]  /*47d0*/  LDL R2, [R2] ;  /* 0x0000000002027983 */ /* 0x000ea40000100800 */
[----:B--2---:R-:W-:-:S13]  /*47e0*/  ISETP.NE.AND P0, PT, R2, R11, PT ;  /* 0x0000000b0200720c */ /* 0x004fda0003f05270 */
[----:B------:R-:W-:Y:S05]  /*47f0*/  @P0 BRA `(.L_x_93) ;  /* 0xfffffffc00e40947 */ /* 0x000fea000383ffff */
.L_x_91:
[----:B------:R-:W-:-:S13]  /*4800*/  ISETP.NE.AND P0, PT, R11, -0x1, PT ;  /* 0xffffffff0b00780c */ /* 0x000fda0003f05270 */
[C---:B------:R-:W-:Y:S02]  /*4810*/  @P0 IMAD R2, R34.reuse, 0x4, R33 ;  /* 0x0000000422020824 */ /* 0x040fe400078e0221 */
[----:B------:R-:W-:-:S03]  /*4820*/  @P0 VIADD R34, R34, 0x1 ;  /* 0x0000000122220836 */ /* 0x000fc60000000000 */
[----:B------:R3:W-:Y:S04]  /*4830*/  @P0 STL [R2], R11 ;  /* 0x0000000b02000387 */ /* 0x0007e80000100800 */
.L_x_92:
[----:B------:R-:W-:Y:S05]  /*4840*/  BSYNC.RECONVERGENT B0 ;  /* 0x0000000000007941 */ /* 0x000fea0003800200 */
.L_x_90:
[----:B--2---:R-:W2:Y:S04]  /*4850*/  LDL R3, [R1+0x38] ;  /* 0x0000380001037983 */ /* 0x004ea80000100800 */
[----:B------:R-:W2:Y:S01]  /*4860*/  LDL R8, [R1+0xb8] ;  /* 0x0000b80001087983 */ /* 0x000ea20000100800 */
[----:B------:R-:W-:Y:S01]  /*4870*/  BSSY.RECONVERGENT B0, `(.L_x_94) ;  /* 0x000000f000007945 */ /* 0x000fe20003800200 */
[----:B--2---:R-:W-:-:S13]  /*4880*/  ISETP.NE.AND P0, PT, R3, R8, PT ;  /* 0x000000080300720c */ /* 0x004fda0003f05270 */
[----:B------:R-:W-:Y:S05]  /*4890*/  @!P0 BRA `(.L_x_95) ;  /* 0x0000000000208947 */ /* 0x000fea0003800000 */
[----:B------:R-:W-:-:S07]  /*48a0*/  IMAD.MOV.U32 R3, RZ, RZ, RZ ;  /* 0x000000ffff037224 */ /* 0x000fce00078e00ff */
.L_x_97:
[----:B------:R-:W-:-:S05]  /*48b0*/  VIADD R3, R3, 0x1 ;  /* 0x0000000103037836 */ /* 0x000fca0000000000 */
[----:B------:R-:W-:-:S13]  /*48c0*/  ISETP.NE.AND P0, PT, R3, R35, PT ;  /* 0x000000230300720c */ /* 0x000fda0003f05270 */
[----:B------:R-:W-:Y:S05]  /*48d0*/  @!P0 BRA `(.L_x_96) ;  /* 0x0000000000208947 */ /* 0x000fea0003800000 */
[----:B---3--:R-:W-:-:S05]  /*48e0*/  IMAD R2, R3, 0x4, R32 ;  /* 0x0000000403027824 */ /* 0x008fca00078e0220 */
[----:B0-----:R-:W2:Y:S02]  /*48f0*/  LDL R5, [R2] ;  /* 0x0000000002057983 */ /* 0x001ea40000100800 */
[----:B--2---:R-:W-:-:S13]  /*4900*/  ISETP.NE.AND P0, PT, R5, R8, PT ;  /* 0x000000080500720c */ /* 0x004fda0003f05270 */
[----:B------:R-:W-:Y:S05]  /*4910*/  @P0 BRA `(.L_x_97) ;  /* 0xfffffffc00e40947 */ /* 0x000fea000383ffff */
.L_x_95:
[----:B------:R-:W-:-:S13]  /*4920*/  ISETP.NE.AND P0, PT, R8, -0x1, PT ;  /* 0xffffffff0800780c */ /* 0x000fda0003f05270 */
[C---:B------:R-:W-:Y:S02]  /*4930*/  @P0 IMAD R3, R34.reuse, 0x4, R33 ;  /* 0x0000000422030824 */ /* 0x040fe400078e0221 */
[----:B------:R-:W-:-:S03]  /*4940*/  @P0 VIADD R34, R34, 0x1 ;  /* 0x0000000122220836 */ /* 0x000fc60000000000 */
[----:B------:R2:W-:Y:S04]  /*4950*/  @P0 STL [R3], R8 ;  /* 0x0000000803000387 */ /* 0x0005e80000100800 */
.L_x_96:
[----:B------:R-:W-:Y:S05]  /*4960*/  BSYNC.RECONVERGENT B0 ;  /* 0x0000000000007941 */ /* 0x000fea0003800200 */
.L_x_94:
[----:B---3--:R-:W3:Y:S04]  /*4970*/  LDL R2, [R1+0x38] ;  /* 0x0000380001027983 */ /* 0x008ee80000100800 */
[----:B------:R-:W3:Y:S01]  /*4980*/  LDL R9, [R1+0xbc] ;  /* 0x0000bc0001097983 */ /* 0x000ee20000100800 */
[----:B------:R-:W-:Y:S01]  /*4990*/  BSSY.RECONVERGENT B0, `(.L_x_98) ;  /* 0x000000f000007945 */ /* 0x000fe20003800200 */
[----:B---3--:R-:W-:-:S13]  /*49a0*/  ISETP.NE.AND P0, PT, R2, R9, PT ;  /* 0x000000090200720c */ /* 0x008fda0003f05270 */
[----:B------:R-:W-:Y:S05]  /*49b0*/  @!P0 BRA `(.L_x_99) ;  /* 0x0000000000208947 */ /* 0x000fea0003800000 */
[----:B--2---:R-:W-:-:S07]  /*49c0*/  IMAD.MOV.U32 R3, RZ, RZ, RZ ;  /* 0x000000ffff037224 */ /* 0x004fce00078e00ff */
.L_x_101:
[----:B------:R-:W-:-:S05]  /*49d0*/  VIADD R3, R3, 0x1 ;  /* 0x0000000103037836 */ /* 0x000fca0000000000 */
[----:B------:R-:W-:-:S13]  /*49e0*/  ISETP.NE.AND P0, PT, R3, R35, PT ;  /* 0x000000230300720c */ /* 0x000fda0003f05270 */
[----:B------:R-:W-:Y:S05]  /*49f0*/  @!P0 BRA `(.L_x_100) ;  /* 0x0000000000208947 */ /* 0x000fea0003800000 */
[----:B------:R-:W-:-:S06]  /*4a00*/  IMAD R2, R3, 0x4, R32 ;  /* 0x0000000403027824 */ /* 0x000fcc00078e0220 */
[----:B------:R-:W2:Y:S02]  /*4a10*/  LDL R2, [R2] ;  /* 0x0000000002027983 */ /* 0x000ea40000100800 */
[----:B--2---:R-:W-:-:S13]  /*4a20*/  ISETP.NE.AND P0, PT, R2, R9, PT ;  /* 0x000000090200720c */ /* 0x004fda0003f05270 */
[----:B------:R-:W-:Y:S05]  /*4a30*/  @P0 BRA `(.L_x_101) ;  /* 0xfffffffc00e40947 */ /* 0x000fea000383ffff */
.L_x_99:
[----:B------:R-:W-:-:S13]  /*4a40*/  ISETP.NE.AND P0, PT, R9, -0x1, PT ;  /* 0xffffffff0900780c */ /* 0x000fda0003f05270 */
[C---:B------:R-:W-:Y:S02]  /*4a50*/  @P0 IMAD R2, R34.reuse, 0x4, R33 ;  /* 0x0000000422020824 */ /* 0x040fe400078e0221 */
[----:B------:R-:W-:-:S03]  /*4a60*/  @P0 VIADD R34, R34, 0x1 ;  /* 0x0000000122220836 */ /* 0x000fc60000000000 */
[----:B------:R3:W-:Y:S04]  /*4a70*/  @P0 STL [R2], R9 ;  /* 0x0000000902000387 */ /* 0x0007e80000100800 */
.L_x_100:
[----:B------:R-:W-:Y:S05]  /*4a80*/  BSYNC.RECONVERGENT B0 ;  /* 0x0000000000007941 */ /* 0x000fea0003800200 */
.L_x_98:
[----:B--2---:R-:W2:Y:S04]  /*4a90*/  LDL R3, [R1+0x38] ;  /* 0x0000380001037983 */ /* 0x004ea80000100800 */
[----:B------:R-:W2:Y:S01]  /*4aa0*/  LDL R6, [R1+0xc0] ;  /* 0x0000c00001067983 */ /* 0x000ea20000100800 */
[----:B------:R-:W-:Y:S01]  /*4ab0*/  BSSY.RECONVERGENT B0, `(.L_x_102) ;  /* 0x000000f000007945 */ /* 0x000fe20003800200 */
[----:B--2---:R-:W-:-:S13]  /*4ac0*/  ISETP.NE.AND P0, PT, R3, R6, PT ;  /* 0x000000060300720c */ /* 0x004fda0003f05270 */
[----:B------:R-:W-:Y:S05]  /*4ad0*/  @!P0 BRA `(.L_x_103) ;  /* 0x0000000000208947 */ /* 0x000fea0003800000 */
[----:B------:R-:W-:-:S07]  /*4ae0*/  IMAD.MOV.U32 R3, RZ, RZ, RZ ;  /* 0x000000ffff037224 */ /* 0x000fce00078e00ff */
.L_x_105:
[----:B------:R-:W-:-:S05]  /*4af0*/  VIADD R3, R3, 0x1 ;  /* 0x0000000103037836 */ /* 0x000fca0000000000 */
[----:B------:R-:W-:-:S13]  /*4b00*/  ISETP.NE.AND P0, PT, R3, R35, PT ;  /* 0x000000230300720c */ /* 0x000fda0003f05270 */
[----:B------:R-:W-:Y:S05]  /*4b10*/  @!P0 BRA `(.L_x_104) ;  /* 0x0000000000208947 */ /* 0x000fea0003800000 */
[----:B---3--:R-:W-:-:S05]  /*4b20*/  IMAD R2, R3, 0x4, R32 ;  /* 0x0000000403027824 */ /* 0x008fca00078e0220 */
[----:B0-----:R-:W2:Y:S02]  /*4b30*/  LDL R5, [R2] ;  /* 0x0000000002057983 */ /* 0x001ea40000100800 */
[----:B--2---:R-:W-:-:S13]  /*4b40*/  ISETP.NE.AND P0, PT, R5, R6, PT ;  /* 0x000000060500720c */ /* 0x004fda0003f05270 */
[----:B------:R-:W-:Y:S05]  /*4b50*/  @P0 BRA `(.L_x_105) ;  /* 0xfffffffc00e40947 */ /* 0x000fea000383ffff */
.L_x_103:
[----:B------:R-:W-:-:S13]  /*4b60*/  ISETP.NE.AND P0, PT, R6, -0x1, PT ;  /* 0xffffffff0600780c */ /* 0x000fda0003f05270 */
[C---:B------:R-:W-:Y:S02]  /*4b70*/  @P0 IMAD R3, R34.reuse, 0x4, R33 ;  /* 0x0000000422030824 */ /* 0x040fe400078e0221 */
[----:B------:R-:W-:-:S03]  /*4b80*/  @P0 VIADD R34, R34, 0x1 ;  /* 0x0000000122220836 */ /* 0x000fc60000000000 */
[----:B------:R2:W-:Y:S04]  /*4b90*/  @P0 STL [R3], R6 ;  /* 0x0000000603000387 */ /* 0x0005e80000100800 */
.L_x_104:
[----:B------:R-:W-:Y:S05]  /*4ba0*/  BSYNC.RECONVERGENT B0 ;  /* 0x0000000000007941 */ /* 0x000fea0003800200 */
.L_x_102:
[----:B---3--:R-:W3:Y:S04]  /*4bb0*/  LDL R2, [R1+0x38] ;  /* 0x0000380001027983 */ /* 0x008ee80000100800 */
[----:B------:R-:W3:Y:S01]  /*4bc0*/  LDL R7, [R1+0xc4] ;  /* 0x0000c40001077983 */ /* 0x000ee20000100800 */
[----:B------:R-:W-:Y:S01]  /*4bd0*/  BSSY.RECONVERGENT B0, `(.L_x_106) ;  /* 0x000000f000007945 */ /* 0x000fe20003800200 */
[----:B---3--:R-:W-:-:S13]  /*4be0*/  ISETP.NE.AND P0, PT, R2, R7, PT ;  /* 0x000000070200720c */ /* 0x008fda0003f05270 */
[----:B------:R-:W-:Y:S05]  /*4bf0*/  @!P0 BRA `(.L_x_107) ;  /* 0x0000000000208947 */ /* 0x000fea0003800000 */
[----:B--2---:R-:W-:-:S07]  /*4c00*/  IMAD.MOV.U32 R3, RZ, RZ, RZ ;  /* 0x000000ffff037224 */ /* 0x004fce00078e00ff */
.L_x_109:
[----:B------:R-:W-:-:S05]  /*4c10*/  VIADD R3, R3, 0x1 ;  /* 0x0000000103037836 */ /* 0x000fca0000000000 */
[----:B------:R-:W-:-:S13]  /*4c20*/  ISETP.NE.AND P0, PT, R3, R35, PT ;  /* 0x000000230300720c */ /* 0x000fda0003f05270 */
[----:B------:R-:W-:Y:S05]  /*4c30*/  @!P0 BRA `(.L_x_108) ;  /* 0x0000000000208947 */ /* 0x000fea0003800000 */
[----:B------:R-:W-:-:S06]  /*4c40*/  IMAD R2, R3, 0x4, R32 ;  /* 0x0000000403027824 */ /* 0x000fcc00078e0220 */
[----:B------:R-:W2:Y:S02]  /*4c50*/  LDL R2, [R2] ;  /* 0x0000000002027983 */ /* 0x000ea40000100800 */
[----:B--2---:R-:W-:-:S13]  /*4c60*/  ISETP.NE.AND P0, PT, R2, R7, PT ;  /* 0x000000070200720c */ /* 0x004fda0003f05270 */
[----:B------:R-:W-:Y:S05]  /*4c70*/  @P0 BRA `(.L_x_109) ;  /* 0xfffffffc00e40947 */ /* 0x000fea000383ffff */
.L_x_107:
[----:B------:R-:W-:-:S13]  /*4c80*/  ISETP.NE.AND P0, PT, R7, -0x1, PT ;  /* 0xffffffff0700780c */ /* 0x000fda0003f05270 */
[C---:B------:R-:W-:Y:S02]  /*4c90*/  @P0 IMAD R2, R34.reuse, 0x4, R33 ;  /* 0x0000000422020824 */ /* 0x040fe400078e0221 */
[----:B------:R-:W-:-:S03]  /*4ca0*/  @P0 VIADD R34, R34, 0x1 ;  /* 0x0000000122220836 */ /* 0x000fc60000000000 */
[----:B------:R3:W-:Y:S04]  /*4cb0*/  @P0 STL [R2], R7 ;  /* 0x0000000702000387 */ /* 0x0007e80000100800 */
.L_x_108:
[----:B------:R-:W-:Y:S05]  /*4cc0*/  BSYNC.RECONVERGENT B0 ;  /* 0x0000000000007941 */ /* 0x000fea0003800200 */
.L_x_106:
[----:B--2---:R-:W2:Y:S04]  /*4cd0*/  LDL R3, [R1+0x38] ;  /* 0x0000380001037983 */ /* 0x004ea80000100800 */
[----:B-1----:R-:W2:Y:S01]  /*4ce0*/  LDL R4, [R1+0xc8] ;  /* 0x0000c80001047983 */ /* 0x002ea20000100800 */
[----:B------:R-:W-:Y:S01]  /*4cf0*/  BSSY.RECONVERGENT B0, `(.L_x_110) ;  /* 0x000000f000007945 */ /* 0x000fe20003800200 */
[----:B--2---:R-:W-:-:S13]  /*4d00*/  ISETP.NE.AND P0, PT, R3, R4, PT ;  /* 0x000000040300720c */ /* 0x004fda0003f05270 */
[----:B------:R-:W-:Y:S05]  /*4d10*/  @!P0 BRA `(.L_x_111) ;  /* 0x0000000000208947 */ /* 0x000fea0003800000 */
[----:B------:R-:W-:-:S07]  /*4d20*/  IMAD.MOV.U32 R3, RZ, RZ, RZ ;  /* 0x000000ffff037224 */ /* 0x000fce00078e00ff */
.L_x_113:
[----:B------:R-:W-:-:S05]  /*4d30*/  VIADD R3, R3, 0x1 ;  /* 0x0000000103037836 */ /* 0x000fca0000000000 */
[----:B------:R-:W-:-:S13]  /*4d40*/  ISETP.NE.AND P0, PT, R3, R35, PT ;  /* 0x000000230300720c */ /* 0x000fda0003f05270 */
[----:B------:R-:W-:Y:S05]  /*4d50*/  @!P0 BRA `(.L_x_112) ;  /* 0x0000000000208947 */ /* 0x000fea0003800000 */
[----:B---3--:R-:W-:-:S05]  /*4d60*/  IMAD R2, R3, 0x4, R32 ;  /* 0x0000000403027824 */ /* 0x008fca00078e0220 */
[----:B0-----:R-:W2:Y:S02]  /*4d70*/  LDL R5, [R2] ;  /* 0x0000000002057983 */ /* 0x001ea40000100800 */
[----:B--2---:R-:W-:-:S13]  /*4d80*/  ISETP.NE.AND P0, PT, R5, R4, PT ;  /* 0x000000040500720c */ /* 0x004fda0003f05270 */
[----:B------:R-:W-:Y:S05]  /*4d90*/  @P0 BRA `(.L_x_113) ;  /* 0xfffffffc00e40947 */ /* 0x000fea000383ffff */
.L_x_111:
[----:B------:R-:W-:-:S13]  /*4da0*/  ISETP.NE.AND P0, PT, R4, -0x1, PT ;  /* 0xffffffff0400780c */ /* 0x000fda0003f05270 */
[C---:B------:R-:W-:Y:S02]  /*4db0*/  @P0 IMAD R3, R34.reuse, 0x4, R33 ;  /* 0x0000000422030824 */ /* 0x040fe400078e0221 */
[----:B------:R-:W-:-:S03]  /*4dc0*/  @P0 VIADD R34, R34, 0x1 ;  /* 0x0000000122220836 */ /* 0x000fc60000000000 */
[----:B------:R1:W-:Y:S04]  /*4dd0*/  @P0 STL [R3], R4 ;  /* 0x0000000403000387 */ /* 0x0003e80000100800 */
.L_x_112:
[----:B------:R-:W-:Y:S05]  /*4de0*/  BSYNC.RECONVERGENT B0 ;  /* 0x0000000000007941 */ /* 0x000fea0003800200 */
.L_x_110:
[----:B---3--:R-:W2:Y:S04]  /*4df0*/  LDL R2, [R1+0x38] ;  /* 0x0000380001027983 */ /* 0x008ea80000100800 */
[----:B0-----:R-:W2:Y:S01]  /*4e00*/  LDL R5, [R1+0xcc] ;  /* 0x0000cc0001057983 */ /* 0x001ea20000100800 */
[----:B------:R-:W-:Y:S01]  /*4e10*/  BSSY.RECONVERGENT B0, `(.L_x_114) ;  /* 0x000000f000007945 */ /* 0x000fe20003800200 */
[----:B--2---:R-:W-:-:S13]  /*4e20*/  ISETP.NE.AND P0, PT, R2, R5, PT ;  /* 0x000000050200720c */ /* 0x004fda0003f05270 */
[----:B------:R-:W-:Y:S05]  /*4e30*/  @!P0 BRA `(.L_x_115) ;  /* 0x0000000000208947 */ /* 0x000fea0003800000 */
[----:B-1----:R-:W-:-:S07]  /*4e40*/  IMAD.MOV.U32 R3, RZ, RZ, RZ ;  /* 0x000000ffff037224 */ /* 0x002fce00078e00ff */
.L_x_117:
[----:B------:R-:W-:-:S05]  /*4e50*/  VIADD R3, R3, 0x1 ;  /* 0x0000000103037836 */ /* 0x000fca0000000000 */
[----:B------:R-:W-:-:S13]  /*4e60*/  ISETP.NE.AND P0, PT, R3, R35, PT ;  /* 0x000000230300720c */ /* 0x000fda0003f05270 */
[----:B------:R-:W-:Y:S05]  /*4e70*/  @!P0 BRA `(.L_x_116) ;  /* 0x0000000000208947 */ /* 0x000fea0003800000 */
[----:B------:R-:W-:-:S06]  /*4e80*/  IMAD R2, R3, 0x4, R32 ;  /* 0x0000000403027824 */ /* 0x000fcc00078e0220 */
[----:B------:R-:W2:Y:S02]  /*4e90*/  LDL R2, [R2] ;  /* 0x0000000002027983 */ /* 0x000ea40000100800 */
[----:B--2---:R-:W-:-:S13]  /*4ea0*/  ISETP.NE.AND P0, PT, R2, R5, PT ;  /* 0x000000050200720c */ /* 0x004fda0003f05270 */
[----:B------:R-:W-:Y:S05]  /*4eb0*/  @P0 BRA `(.L_x_117) ;  /* 0xfffffffc00e40947 */ /* 0x000fea000383ffff */
.L_x_115:
[----:B------:R-:W-:-:S13]  /*4ec0*/  ISETP.NE.AND P0, PT, R5, -0x1, PT ;  /* 0xffffffff0500780c */ /* 0x000fda0003f05270 */
[C---:B------:R-:W-:Y:S02]  /*4ed0*/  @P0 IMAD R2, R34.reuse, 0x4, R33 ;  /* 0x0000000422020824 */ /* 0x040fe400078e0221 */
[----:B------:R-:W-:-:S03]  /*4ee0*/  @P0 VIADD R34, R34, 0x1 ;  /* 0x0000000122220836 */ /* 0x000fc60000000000 */
[----:B------:R0:W-:Y:S04]  /*4ef0*/  @P0 STL [R2], R5 ;  /* 0x0000000502000387 */ /* 0x0001e80000100800 */
.L_x_116:
[----:B------:R-:W-:Y:S05]  /*4f00*/  BSYNC.RECONVERGENT B0 ;  /* 0x0000000000007941 */ /* 0x000fea0003800200 */
.L_x_114:
[----:B-1----:R-:W2:Y:S04]  /*4f10*/  LDL R3, [R1+0x38] ;  /* 0x0000380001037983 */ /* 0x002ea80000100800 */
[----:B0-----:R-:W2:Y:S01]  /*4f20*/  LDL R2, [R1+0xd0] ;  /* 0x0000d00001027983 */ /* 0x001ea20000100800 */
[----:B------:R-:W-:Y:S01]  /*4f30*/  BSSY.RECONVERGENT B0, `(.L_x_118) ;  /* 0x000000f000007945 */ /* 0x000fe20003800200 */
[----:B--2---:R-:W-:-:S13]  /*4f40*/  ISETP.NE.AND P0, PT, R3, R2, PT ;  /* 0x000000020300720c */ /* 0x004fda0003f05270 */
[----:B------:R-:W-:Y:S05]  /*4f50*/  @!P0 BRA `(.L_x_119) ;  /* 0x0000000000208947 */ /* 0x000fea0003800000 */
[----:B------:R-:W-:-:S07]  /*4f60*/  IMAD.MOV.U32 R3, RZ, RZ, RZ ;  /* 0x000000ffff037224 */ /* 0x000fce00078e00ff */
.L_x_121:
[----:B------:R-:W-:-:S05]  /*4f70*/  VIADD R3, R3, 0x1 ;  /* 0x0000000103037836 */ /* 0x000fca0000000000 */
[----:B------:R-:W-:-:S13]  /*4f80*/  ISETP.NE.AND P0, PT, R3, R35, PT ;  /* 0x000000230300720c */ /* 0x000fda0003f05270 */
[----:B------:R-:W-:Y:S05]  /*4f90*/  @!P0 BRA `(.L_x_120) ;  /* 0x0000000000208947 */ /* 0x000fea0003800000 */
[----:B------:R-:W-:-:S06]  /*4fa0*/  IMAD R25, R3, 0x4, R32 ;  /* 0x0000000403197824 */ /* 0x000fcc00078e0220 */
[----:B------:R-:W2:Y:S02]  /*4fb0*/  LDL R25, [R25] ;  /* 0x0000000019197983 */ /* 0x000ea40000100800 */
[----:B--2---:R-:W-:-:S13]  /*4fc0*/  ISETP.NE.AND P0, PT, R25, R2, PT ;  /* 0x000000021900720c */ /* 0x004fda0003f05270 */
[----:B------:R-:W-:Y:S05]  /*4fd0*/  @P0 BRA `(.L_x_121) ;  /* 0xfffffffc00e40947 */ /* 0x000fea000383ffff */
.L_x_119:
[----:B------:R-:W-:-:S13]  /*4fe0*/  ISETP.NE.AND P0, PT, R2, -0x1, PT ;  /* 0xffffffff0200780c */ /* 0x000fda0003f05270 */
[C---:B------:R-:W-:Y:S02]  /*4ff0*/  @P0 IMAD R3, R34.reuse, 0x4, R33 ;  /* 0x0000000422030824 */ /* 0x040fe400078e0221 */
[----:B------:R-:W-:-:S03]  /*5000*/  @P0 VIADD R34, R34, 0x1 ;  /* 0x0000000122220836 */ /* 0x000fc60000000000 */
[----:B------:R0:W-:Y:S04]  /*5010*/  @P0 STL [R3], R2 ;  /* 0x0000000203000387 */ /* 0x0001e80000100800 */
.L_x_120:
[----:B------:R-:W-:Y:S05]  /*5020*/  BSYNC.RECONVERGENT B0 ;  /* 0x0000000000007941 */ /* 0x000fea0003800200 */
.L_x_118:
[----:B------:R-:W2:Y:S04]  /*5030*/  LDL R36, [R1+0x38] ;  /* 0x0000380001247983 */ /* 0x000ea80000100800 */
[----:B0-----:R-:W2:Y:S01]  /*5040*/  LDL R3, [R1+0xd4] ;  /* 0x0000d40001037983 */ /* 0x001ea20000100800 */
[----:B------:R-:W-:Y:S01]  /*5050*/  BSSY.RECONVERGENT B0, `(.L_x_122) ;  /* 0x0000010000007945 */ /* 0x000fe20003800200 */
[C---:B------:R-:W-:Y:S02]  /*5060*/  VIADD R25, R1.reuse, 0x110 ;  /* 0x0000011001197836 */ /* 0x040fe40000000000 */
[----:B------:R-:W-:Y:S01]  /*5070*/  VIADD R48, R1, 0x150 ;  /* 0x0000015001307836 */ /* 0x000fe20000000000 */
[----:B--2---:R-:W-:-:S13]  /*5080*/  ISETP.NE.AND P0, PT, R36, R3, PT ;  /* 0x000000032400720c */ /* 0x004fda0003f05270 */
[----:B------:R-:W-:Y:S05]  /*5090*/  @!P0 BRA `(.L_x_123) ;  /* 0x0000000000208947 */ /* 0x000fea0003800000 */
[----:B------:R-:W-:-:S07]  /*50a0*/  IMAD.MOV.U32 R37, RZ, RZ, RZ ;  /* 0x000000ffff257224 */ /* 0x000fce00078e00ff */
.L_x_125:
[----:B------:R-:W-:-:S05]  /*50b0*/  VIADD R37, R37, 0x1 ;  /* 0x0000000125257836 */ /* 0x000fca0000000000 */
[----:B------:R-:W-:-:S13]  /*50c0*/  ISETP.NE.AND P0, PT, R37, R35, PT ;  /* 0x000000232500720c */ /* 0x000fda0003f05270 */
[----:B------:R-:W-:Y:S05]  /*50d0*/  @!P0 BRA `(.L_x_124) ;  /* 0x00000000001c8947 */ /* 0x000fea0003800000 */
[----:B------:R-:W-:-:S06]  /*50e0*/  IMAD R36, R37, 0x4, R32 ;  /* 0x0000000425247824 */ /* 0x000fcc00078e0220 */
[----:B------:R-:W2:Y:S02]  /*50f0*/  LDL R36, [R36] ;  /* 0x0000000024247983 */ /* 0x000ea40000100800 */
[----:B--2---:R-:W-:-:S13]  /*5100*/  ISETP.NE.AND P0, PT, R36, R3, PT ;  /* 0x000000032400720c */ /* 0x004fda0003f05270 */
[----:B------:R-:W-:Y:S05]  /*5110*/  @P0 BRA `(.L_x_125) ;  /* 0xfffffffc00e40947 */ /* 0x000fea000383ffff */
.L_x_123:
[----:B------:R-:W-:-:S13]  /*5120*/  ISETP.NE.AND P0, PT, R3, -0x1, PT ;  /* 0xffffffff0300780c */ /* 0x000fda0003f05270 */
[----:B------:R-:W-:-:S05]  /*5130*/  @P0 IMAD R34, R34, 0x4, R33 ;  /* 0x0000000422220824 */ /* 0x000fca00078e0221 */
[----:B------:R0:W-:Y:S02]  /*5140*/  @P0 STL [R34], R3 ;  /* 0x0000000322000387 */ /* 0x0001e40000100800 */
.L_x_124:
[----:B------:R-:W-:Y:S05]  /*5150*/  BSYNC.RECONVERGENT B0 ;  /* 0x0000000000007941 */ /* 0x000fea0003800200 */
.L_x_122:
[----:B------:R-:W-:Y:S01]  /*5160*/  IMAD.SHL.U32 R39, R43, 0x10, RZ ;  /* 0x000000102b277824 */ /* 0x000fe200078e00ff */
[----:B------:R-:W2:Y:S01]  /*5170*/  LDL.64 R32, [R1+0xd8] ;  /* 0x0000d80001207983 */ /* 0x000ea20000100a00 */
[----:B------:R-:W-:-:S03]  /*5180*/  IMAD.SHL.U32 R52, R38, 0x2, RZ ;  /* 0x0000000226347824 */ /* 0x000fc600078e00ff */
[----:B0-----:R-:W3:Y:S02]  /*5190*/  LDL.64 R34, [R1+0xe0] ;  /* 0x0000e00001227983 */ /* 0x001ee40000100a00 */
[----:B------:R-:W-:Y:S02]  /*51a0*/  LOP3.LUT R52, R38, R39, R52, 0x96, !PT ;  /* 0x0000002726347212 */ /* 0x000fe400078e9634 */
[----:B------:R-:W4:Y:S04]  /*51b0*/  LDL.64 R36, [R1+0xe8] ;  /* 0x0000e80001247983 */ /* 0x000f280000100a00 */
[----:B------:R-:W5:Y:S04]  /*51c0*/  LDL.64 R38, [R1+0xf0] ;  /* 0x0000f00001267983 */ /* 0x000f680000100a00 */
[----:B------:R-:W5:Y:S04]  /*51d0*/  LDL.64 R40, [R1+0xf8] ;  /* 0x0000f80001287983 */ /* 0x000f680000100a00 */
[----:B------:R-:W5:Y:S04]  /*51e0*/  LDL.64 R44, [R1+0x100] ;  /* 0x00010000012c7983 */ /* 0x000f680000100a00 */
[----:B------:R-:W5:Y:S01]  /*51f0*/  LDL.64 R46, [R1+0x108] ;  /* 0x00010800012e7983 */ /* 0x000f620000100a00 */
[----:B------:R-:W-:-:S03]  /*5200*/  LOP3.LUT R49, R52, R43, RZ, 0x3c, !PT ;  /* 0x0000002b34317212 */ /* 0x000fc600078e3cff */
[----:B------:R0:W-:Y:S04]  /*5210*/  STL.64 [R1+0x118], R50 ;  /* 0x0001183201007387 */ /* 0x0001e80000100a00 */
[----:B------:R-:W-:Y:S04]  /*5220*/  STL.64 [R1+0x128], R10 ;  /* 0x0001280a01007387 */ /* 0x000fe80000100a00 */
[----:B------:R1:W-:Y:S01]  /*5230*/  STL.64 [R1+0x120], R14 ;  /* 0x0001200e01007387 */ /* 0x0003e20000100a00 */
[----:B0-----:R-:W-:-:S05]  /*5240*/  IMAD.IADD R50, R0, 0x1, R49 ;  /* 0x0000000100327824 */ /* 0x001fca00078e0231 */
[----:B-1----:R-:W-:Y:S01]  /*5250*/  SHF.R.U32.HI R14, RZ, 0x1, R50 ;  /* 0x00000001ff0e7819 */ /* 0x002fe20000011632 */
[----:B------:R0:W-:Y:S04]  /*5260*/  STL.64 [R1+0x148], R2 ;  /* 0x0001480201007387 */ /* 0x0001e80000100a00 */
[----:B------:R-:W-:Y:S01]  /*5270*/  IMAD.HI.U32 R14, R14, -0x6db6db6d, RZ ;  /* 0x924924930e0e7827 */ /* 0x000fe200078e00ff */
[----:B------:R-:W-:Y:S01]  /*5280*/  BSSY.RECONVERGENT B0, `(.L_x_126) ;  /* 0x0000026000007945 */ /* 0x000fe20003800200 */
[----:B------:R1:W-:Y:S03]  /*5290*/  STL.64 [R1+0x130], R8 ;  /* 0x0001300801007387 */ /* 0x0003e60000100a00 */
[----:B0-----:R-:W-:Y:S01]  /*52a0*/  SHF.R.U32.HI R3, RZ, 0x2, R14 ;  /* 0x00000002ff037819 */ /* 0x001fe2000001160e */
[----:B------:R0:W-:Y:S01]  /*52b0*/  STL.64 [R1+0x138], R6 ;  /* 0x0001380601007387 */ /* 0x0001e20000100a00 */
[----:B------:R-:W-:-:S03]  /*52c0*/  IMAD.MOV.U32 R2, RZ, RZ, R49 ;  /* 0x000000ffff027224 */ /* 0x000fc600078e0031 */
[----:B------:R0:W-:Y:S01]  /*52d0*/  STL.64 [R1+0x140], R4 ;  /* 0x0001400401007387 */ /* 0x0001e20000100a00 */
[----:B------:R-:W-:Y:S02]  /*52e0*/  IMAD R3, R3, -0xe, R50 ;  /* 0xfffffff203037824 */ /* 0x000fe400078e0232 */
[----:B-1----:R-:W-:Y:S02]  /*52f0*/  IMAD.MOV.U32 R8, RZ, RZ, R30 ;  /* 0x000000ffff087224 */ /* 0x002fe400078e001e */
[----:B0-----:R-:W-:Y:S02]  /*5300*/  IMAD.MOV.U32 R6, RZ, RZ, R24 ;  /* 0x000000ffff067224 */ /* 0x001fe400078e0018 */
[----:B------:R-:W-:Y:S02]  /*5310*/  IMAD.MOV.U32 R7, RZ, RZ, R31 ;  /* 0x000000ffff077224 */ /* 0x000fe400078e001f */
[----:B------:R-:W-:Y:S02]  /*5320*/  IMAD.MOV.U32 R4, RZ, RZ, R0 ;  /* 0x000000ffff047224 */ /* 0x000fe400078e0000 */
[----:B------:R-:W-:Y:S01]  /*5330*/  IMAD.MOV.U32 R5, RZ, RZ, R43 ;  /* 0x000000ffff057224 */ /* 0x000fe200078e002b */
[----:B--2---:R0:W-:Y:S04]  /*5340*/  STL.64 [R1+0x158], R32 ;  /* 0x0001582001007387 */ /* 0x0041e80000100a00 */
[----:B---3--:R0:W-:Y:S04]  /*5350*/  STL.64 [R1+0x160], R34 ;  /* 0x0001602201007387 */ /* 0x0081e80000100a00 */
[----:B----4-:R0:W-:Y:S04]  /*5360*/  STL.64 [R1+0x168], R36 ;  /* 0x0001682401007387 */ /* 0x0101e80000100a00 */
[----:B-----5:R0:W-:Y:S04]  /*5370*/  STL.64 [R1+0x170], R38 ;  /* 0x0001702601007387 */ /* 0x0201e80000100a00 */
[----:B------:R0:W-:Y:S04]  /*5380*/  STL.64 [R1+0x178], R40 ;  /* 0x0001782801007387 */ /* 0x0001e80000100a00 */
[----:B------:R0:W-:Y:S04]  /*5390*/  STL.64 [R1+0x180], R44 ;  /* 0x0001802c01007387 */ /* 0x0001e80000100a00 */
[----:B------:R0:W-:Y:S02]  /*53a0*/  STL.64 [R1+0x188], R46 ;  /* 0x0001882e01007387 */ /* 0x0001e40000100a00 */
.L_x_127:
[----:B------:R-:W-:Y:S01]  /*53b0*/  SHF.R.U32.HI R9, RZ, 0x2, R8 ;  /* 0x00000002ff097819 */ /* 0x000fe20000011608 */
[----:B------:R-:W-:-:S03]  /*53c0*/  VIADD R4, R4, 0x587c5 ;  /* 0x000587c504047836 */ /* 0x000fc60000000000 */
[----:B------:R-:W-:Y:S01]  /*53d0*/  LOP3.LUT R9, R9, R8, RZ, 0x3c, !PT ;  /* 0x0000000809097212 */ /* 0x000fe200078e3cff */
[----:B------:R-:W-:-:S04]  /*53e0*/  IMAD.SHL.U32 R8, R49, 0x10, RZ ;  /* 0x0000001031087824 */ /* 0x000fc800078e00ff */
[----:B------:R-:W-:-:S05]  /*53f0*/  IMAD.SHL.U32 R10, R9, 0x2, RZ ;  /* 0x00000002090a7824 */ /* 0x000fca00078e00ff */
[----:B------:R-:W-:-:S04]  /*5400*/  LOP3.LUT R8, R9, R10, R8, 0x96, !PT ;  /* 0x0000000a09087212 */ /* 0x000fc800078e9608 */
[----:B------:R-:W-:-:S05]  /*5410*/  LOP3.LUT R9, R8, R49, RZ, 0x3c, !PT ;  /* 0x0000003108097212 */ /* 0x000fca00078e3cff */
[----:B------:R-:W-:-:S05]  /*5420*/  IMAD.IADD R8, R9, 0x1, R4 ;  /* 0x0000000109087824 */ /* 0x000fca00078e0204 */
[----:B------:R-:W-:-:S05]  /*5430*/  SHF.R.U32.HI R10, RZ, 0x1, R8 ;  /* 0x00000001ff0a7819 */ /* 0x000fca0000011608 */
[----:B------:R-:W-:-:S05]  /*5440*/  IMAD.HI.U32 R10, R10, -0x6db6db6d, RZ ;  /* 0x924924930a0a7827 */ /* 0x000fca00078e00ff */
[----:B------:R-:W-:-:S05]  /*5450*/  SHF.R.U32.HI R11, RZ, 0x2, R10 ;  /* 0x00000002ff0b7819 */ /* 0x000fca000001160a */
[----:B------:R-:W-:Y:S02]  /*5460*/  IMAD R10, R11, -0xe, R8 ;  /* 0xfffffff20b0a7824 */ /* 0x000fe400078e0208 */
[----:B------:R-:W-:Y:S02]  /*5470*/  IMAD.MOV.U32 R8, RZ, RZ, R7 ;  /* 0x000000ffff087224 */ /* 0x000fe400078e0007 */
[----:B------:R-:W-:Y:S01]  /*5480*/  IMAD.MOV.U32 R7, RZ, RZ, R6 ;  /* 0x000000ffff077224 */ /* 0x000fe200078e0006 */
[----:B------:R-:W-:Y:S01]  /*5490*/  ISETP.NE.AND P0, PT, R3, R10, PT ;  /* 0x0000000a0300720c */ /* 0x000fe20003f05270 */
[----:B------:R-:W-:Y:S02]  /*54a0*/  IMAD.MOV.U32 R6, RZ, RZ, R5 ;  /* 0x000000ffff067224 */ /* 0x000fe400078e0005 */
[----:B------:R-:W-:Y:S02]  /*54b0*/  IMAD.MOV.U32 R5, RZ, RZ, R49 ;  /* 0x000000ffff057224 */ /* 0x000fe400078e0031 */
[----:B------:R-:W-:-:S08]  /*54c0*/  IMAD.MOV.U32 R49, RZ, RZ, R9 ;  /* 0x000000ffff317224 */ /* 0x000fd000078e0009 */
[----:B------:R-:W-:Y:S05]  /*54d0*/  @!P0 BRA `(.L_x_127) ;  /* 0xfffffffc00b48947 */ /* 0x000fea000383ffff */
[----:B------:R-:W-:Y:S05]  /*54e0*/  BSYNC.RECONVERGENT B0 ;  /* 0x0000000000007941 */ /* 0x000fea0003800200 */
.L_x_126:
[--C-:B------:R-:W-:Y:S02]  /*54f0*/  IMAD R5, R10, 0x4, R25.reuse ;  /* 0x000000040a057824 */ /* 0x100fe400078e0219 */
[----:B------:R-:W-:-:S03]  /*5500*/  IMAD R25, R3, 0x4, R25 ;  /* 0x0000000403197824 */ /* 0x000fc600078e0219 */
[----:B------:R-:W2:Y:S04]  /*5510*/  LDL R6, [R5+0x8] ;  /* 0x0000080005067983 */ /* 0x000ea80000100800 */
[----:B------:R-:W3:Y:S01]  /*5520*/  LDL R4, [R25+0x8] ;  /* 0x0000080019047983 */ /* 0x000ee20000100800 */
[----:B------:R-:W-:Y:S03]  /*5530*/  BSSY.RECONVERGENT B0, `(.L_x_128) ;  /* 0x0000016000007945 */ /* 0x000fe60003800200 */
[----:B--2---:R1:W-:Y:S04]  /*5540*/  STL [R25+0x8], R6 ;  /* 0x0000080619007387 */ /* 0x0043e80000100800 */
[----:B---3--:R1:W-:Y:S02]  /*5550*/  STL [R5+0x8], R4 ;  /* 0x0000080405007387 */ /* 0x0083e40000100800 */
.L_x_129:
[----:B-1----:R-:W-:Y:S01]  /*5560*/  SHF.R.U32.HI R5, RZ, 0x2, R30 ;  /* 0x00000002ff057819 */ /* 0x002fe2000001161e */
[----:B------:R-:W-:Y:S02]  /*5570*/  IMAD.SHL.U32 R4, R2, 0x10, RZ ;  /* 0x0000001002047824 */ /* 0x000fe400078e00ff */
[----:B------:R-:W-:Y:S01]  /*5580*/  VIADD R0, R0, 0x587c5 ;  /* 0x000587c500007836 */ /* 0x000fe20000000000 */
[----:B------:R-:W-:Y:S01]  /*5590*/  LOP3.LUT R5, R5, R30, RZ, 0x3c, !PT ;  /* 0x0000001e05057212 */ /* 0x000fe200078e3cff */
[----:B------:R-:W-:Y:S02]  /*55a0*/  IMAD.MOV.U32 R30, RZ, RZ, R31 ;  /* 0x000000ffff1e7224 */ /* 0x000fe400078e001f */
[----:B------:R-:W-:Y:S02]  /*55b0*/  IMAD.MOV.U32 R31, RZ, RZ, R24 ;  /* 0x000000ffff1f7224 */ /* 0x000fe400078e0018 */
[----:B------:R-:W-:Y:S02]  /*55c0*/  IMAD.SHL.U32 R6, R5, 0x2, RZ ;  /* 0x0000000205067824 */ /* 0x000fe400078e00ff */
[----:B------:R-:W-:-:S02]  /*55d0*/  IMAD.MOV.U32 R24, RZ, RZ, R43 ;  /* 0x000000ffff187224 */ /* 0x000fc400078e002b */
[----:B------:R-:W-:Y:S01]  /*55e0*/  IMAD.MOV.U32 R43, RZ, RZ, R2 ;  /* 0x000000ffff2b7224 */ /* 0x000fe200078e0002 */
[----:B------:R-:W-:-:S04]  /*55f0*/  LOP3.LUT R5, R5, R6, R4, 0x96, !PT ;  /* 0x0000000605057212 */ /* 0x000fc800078e9604 */
[----:B------:R-:W-:-:S05]  /*5600*/  LOP3.LUT R5, R5, R2, RZ, 0x3c, !PT ;  /* 0x0000000205057212 */ /* 0x000fca00078e3cff */
[----:B------:R-:W-:Y:S02]  /*5610*/  IMAD.IADD R4, R5, 0x1, R0 ;  /* 0x0000000105047824 */ /* 0x000fe400078e0200 */
[----:B------:R-:W-:-:S03]  /*5620*/  IMAD.MOV.U32 R2, RZ, RZ, R5 ;  /* 0x000000ffff027224 */ /* 0x000fc600078e0005 */
[----:B------:R-:W-:-:S05]  /*5630*/  SHF.R.U32.HI R6, RZ, 0x1, R4 ;  /* 0x00000001ff067819 */ /* 0x000fca0000011604 */
[----:B------:R-:W-:-:S05]  /*5640*/  IMAD.HI.U32 R6, R6, -0x6db6db6d, RZ ;  /* 0x9249249306067827 */ /* 0x000fca00078e00ff */
[----:B------:R-:W-:-:S05]  /*5650*/  SHF.R.U32.HI R7, RZ, 0x2, R6 ;  /* 0x00000002ff077819 */ /* 0x000fca0000011606 */
[----:B------:R-:W-:-:S05]  /*5660*/  IMAD R7, R7, -0xe, R4 ;  /* 0xfffffff207077824 */ /* 0x000fca00078e0204 */
[----:B------:R-:W-:-:S13]  /*5670*/  ISETP.NE.AND P0, PT, R3, R7, PT ;  /* 0x000000070300720c */ /* 0x000fda0003f05270 */
[----:B------:R-:W-:Y:S05]  /*5680*/  @!P0 BRA `(.L_x_129) ;  /* 0xfffffffc00b48947 */ /* 0x000fea000383ffff */
[----:B------:R-:W-:Y:S05]  /*5690*/  BSYNC.RECONVERGENT B0 ;  /* 0x0000000000007941 */ /* 0x000fea0003800200 */
.L_x_128:
[--C-:B0-----:R-:W-:Y:S01]  /*56a0*/  IMAD R35, R7, 0x4, R48.reuse ;  /* 0x0000000407237824 */ /* 0x101fe200078e0230 */
[----:B------:R-:W0:Y:S01]  /*56b0*/  LDC.64 R8, c[0x0][0x380] ;  /* 0x0000e000ff087b82 */ /* 0x000e220000000a00 */
[----:B------:R-:W-:-:S03]  /*56c0*/  IMAD R48, R3, 0x4, R48 ;  /* 0x0000000403307824 */ /* 0x000fc600078e0230 */
[----:B------:R-:W2:Y:S04]  /*56d0*/  LDL R33, [R35+0x8] ;  /* 0x0000080023217983 */ /* 0x000ea80000100800 */
[----:B------:R-:W3:Y:S04]  /*56e0*/  LDL R0, [R48+0x8] ;  /* 0x0000080030007983 */ /* 0x000ee80000100800 */
[----:B--2---:R1:W-:Y:S04]  /*56f0*/  STL [R48+0x8], R33 ;  /* 0x0000082130007387 */ /* 0x0043e80000100800 */
[----:B---3--:R2:W-:Y:S04]  /*5700*/  STL [R35+0x8], R0 ;  /* 0x0000080023007387 */ /* 0x0085e80000100800 */
[----:B------:R-:W3:Y:S04]  /*5710*/  LDL.64 R6, [R1+0x120] ;  /* 0x0001200001067983 */ /* 0x000ee80000100a00 */
[----:B------:R-:W1:Y:S04]  /*5720*/  LDL.64 R44, [R1+0x118] ;  /* 0x00011800012c7983 */ /* 0x000e680000100a00 */
[----:B------:R-:W4:Y:S04]  /*5730*/  LDL.64 R4, [R1+0x128] ;  /* 0x0001280001047983 */ /* 0x000f280000100a00 */
[----:B------:R-:W4:Y:S04]  /*5740*/  LDL.64 R2, [R1+0x130] ;  /* 0x0001300001027983 */ /* 0x000f280000100a00 */
[----:B------:R-:W5:Y:S04]  /*5750*/  LDL.64 R10, [R1+0x158] ;  /* 0x00015800010a7983 */ /* 0x000f680000100a00 */
[----:B------:R-:W5:Y:S04]  /*5760*/  LDL.64 R14, [R1+0x160] ;  /* 0x00016000010e7983 */ /* 0x000f680000100a00 */
[----:B------:R-:W5:Y:S04]  /*5770*/  LDL.64 R30, [R1+0x168] ;  /* 0x00016800011e7983 */ /* 0x000f680000100a00 */
[----:B------:R-:W5:Y:S01]  /*5780*/  LDL.64 R24, [R1+0x170] ;  /* 0x0001700001187983 */ /* 0x000f620000100a00 */
[----:B---3--:R-:W-:-:S02]  /*5790*/  IMAD R37, R7, 0xe, R6 ;  /* 0x0000000e07257824 */ /* 0x008fc400078e0206 */
[----:B-1----:R-:W-:Y:S02]  /*57a0*/  IMAD R33, R45, 0xe, R44 ;  /* 0x0000000e2d217824 */ /* 0x002fe400078e022c */
[----:B--2---:R-:W-:Y:S02]  /*57b0*/  IMAD R35, R6, 0xe, R45 ;  /* 0x0000000e06237824 */ /* 0x004fe400078e022d */
[----:B0-----:R-:W-:-:S04]  /*57c0*/  IMAD.WIDE R46, R37, 0x4, R8 ;  /* 0x00000004252e7825 */ /* 0x001fc800078e0208 */
[----:B------:R-:W-:Y:S01]  /*57d0*/  IMAD.WIDE R32, R33, 0x4, R8 ;  /* 0x0000000421207825 */ /* 0x000fe200078e0208 */
[----:B------:R-:W2:Y:S03]  /*57e0*/  LDG.E R38, desc[UR6][R46.64] ;  /* 0x000000062e267981 */ /* 0x000ea6000c1e1900 */
[----:B----4-:R-:W-:Y:S01]  /*57f0*/  IMAD R37, R2, 0xe, R5 ;  /* 0x0000000e02257824 */ /* 0x010fe200078e0205 */
[----:B------:R5:W3:Y:S01]  /*5800*/  LDG.E R0, desc[UR6][R32.64] ;  /* 0x0000000620007981 */ /* 0x000ae2000c1e1900 */
[----:B------:R-:W-:-:S04]  /*5810*/  IMAD.WIDE R34, R35, 0x4, R8 ;  /* 0x0000000423227825 */ /* 0x000fc800078e0208 */
[----:B------:R-:W-:Y:S01]  /*5820*/  IMAD R41, R5, 0xe, R4 ;  /* 0x0000000e05297824 */ /* 0x000fe200078e0204 */
[----:B------:R0:W4:Y:S01]  /*5830*/  LDG.E R43, desc[UR6][R34.64] ;  /* 0x00000006222b7981 */ /* 0x000122000c1e1900 */
[----:B------:R-:W-:Y:S02]  /*5840*/  IMAD R49, R3, 0xe, R2 ;  /* 0x0000000e03317824 */ /* 0x000fe400078e0202 */
[----:B------:R-:W-:-:S04]  /*5850*/  IMAD.WIDE R36, R37, 0x4, R8 ;  /* 0x0000000425247825 */ /* 0x000fc800078e0208 */
[----:B-----5:R-:W-:Y:S02]  /*5860*/  IMAD R33, R11, 0xe, R10 ;  /* 0x0000000e0b217824 */ /* 0x020fe400078e020a */
[----:B------:R-:W-:-:S04]  /*5870*/  IMAD.WIDE R48, R49, 0x4, R8 ;  /* 0x0000000431307825 */ /* 0x000fc800078e0208 */
[----:B0-----:R-:W-:Y:S02]  /*5880*/  IMAD.WIDE R34, R41, 0x4, R8 ;  /* 0x0000000429227825 */ /* 0x001fe400078e0208 */
[----:B------:R0:W5:Y:S02]  /*5890*/  LDG.E R41, desc[UR6][R36.64] ;  /* 0x0000000624297981 */ /* 0x000164000c1e1900 */
[----:B------:R-:W-:Y:S02]  /*58a0*/  IMAD R53, R14, 0xe, R11 ;  /* 0x0000000e0e357824 */ /* 0x000fe400078e020b */
[----:B------:R-:W-:Y:S01]  /*58b0*/  IMAD R39, R4, 0xe, R7 ;  /* 0x0000000e04277824 */ /* 0x000fe200078e0207 */
[----:B------:R-:W5:Y:S01]  /*58c0*/  LDG.E R48, desc[UR6][R48.64] ;  /* 0x0000000630307981 */ /* 0x000f62000c1e1900 */
[----:B------:R-:W-:-:S04]  /*58d0*/  IMAD.WIDE R52, R53, 0x4, R8 ;  /* 0x0000000435347825 */ /* 0x000fc800078e0208 */
[----:B0-----:R-:W-:Y:S02]  /*58e0*/  IMAD.WIDE R36, R33, 0x4, R8 ;  /* 0x0000000421247825 */ /* 0x001fe400078e0208 */
[----:B------:R-:W5:Y:S02]  /*58f0*/  LDG.E R52, desc[UR6][R52.64] ;  /* 0x0000000634347981 */ /* 0x000f64000c1e1900 */
[----:B------:R-:W-:Y:S02]  /*5900*/  IMAD R32, R15, 0xe, R14 ;  /* 0x0000000e0f207824 */ /* 0x000fe400078e020e */
[----:B------:R-:W-:Y:S01]  /*5910*/  IMAD.WIDE R50, R39, 0x4, R8 ;  /* 0x0000000427327825 */ /* 0x000fe200078e0208 */
[----:B------:R-:W5:Y:S03]  /*5920*/  LDG.E R49, desc[UR6][R36.64] ;  /* 0x0000000624317981 */ /* 0x000f66000c1e1900 */
[----:B------:R-:W-:Y:S01]  /*5930*/  IMAD R47, R30, 0xe, R15 ;  /* 0x0000000e1e2f7824 */ /* 0x000fe200078e020f */
[----:B------:R0:W5:Y:S01]  /*5940*/  LDG.E R40, desc[UR6][R50.64] ;  /* 0x0000000632287981 */ /* 0x000162000c1e1900 */
[----:B------:R-:W-:-:S03]  /*5950*/  IMAD.WIDE R32, R32, 0x4, R8 ;  /* 0x0000000420207825 */ /* 0x000fc600078e0208 */
[----:B------:R1:W5:Y:S04]  /*5960*/  LDG.E R39, desc[UR6][R34.64] ;  /* 0x0000000622277981 */ /* 0x000368000c1e1900 */
[----:B------:R1:W5:Y:S01]  /*5970*/  LDG.E R53, desc[UR6][R32.64] ;  /* 0x0000000620357981 */ /* 0x000362000c1e1900 */
[----:B0-----:R-:W-:-:S03]  /*5980*/  IMAD.WIDE R50, R47, 0x4, R8 ;  /* 0x000000042f327825 */ /* 0x001fc600078e0208 */
[----:B------:R-:W5:Y:S04]  /*5990*/  LDL.64 R46, [R1+0x138] ;  /* 0x00013800012e7983 */ /* 0x000f680000100a00 */
[----:B------:R-:W5:Y:S04]  /*59a0*/  LDG.E R50, desc[UR6][R50.64] ;  /* 0x0000000632327981 */ /* 0x000f68000c1e1900 */
[----:B------:R-:W5:Y:S01]  /*59b0*/  LDL.64 R36, [R1+0x178] ;  /* 0x0001780001247983 */ /* 0x000f620000100a00 */
[----:B-1----:R-:W-:Y:S02]  /*59c0*/  IMAD R35, R31, 0xe, R30 ;  /* 0x0000000e1f237824 */ /* 0x002fe400078e021e */
[----:B------:R-:W-:-:S02]  /*59d0*/  IMAD R34, R24, 0xe, R31 ;  /* 0x0000000e18227824 */ /* 0x000fc400078e021f */
[----:B------:R-:W-:-:S04]  /*59e0*/  IMAD.WIDE R32, R35, 0x4, R8 ;  /* 0x0000000423207825 */ /* 0x000fc800078e0208 */
[----:B------:R-:W-:Y:S02]  /*59f0*/  IMAD.WIDE R34, R34, 0x4, R8 ;  /* 0x0000000422227825 */ /* 0x000fe400078e0208 */
[----:B------:R0:W5:Y:S04]  /*5a00*/  LDG.E R32, desc[UR6][R32.64] ;  /* 0x0000000620207981 */ /* 0x000168000c1e1900 */
[----:B------:R1:W5:Y:S01]  /*5a10*/  LDG.E R34, desc[UR6][R34.64] ;  /* 0x0000000622227981 */ /* 0x000362000c1e1900 */
[----:B---3--:R-:W-:-:S04]  /*5a20*/  FADD R0, RZ, R0 ;  /* 0x00000000ff007221 */ /* 0x008fc80000000000 */
[----:B----4-:R-:W-:-:S04]  /*5a30*/  FADD R43, R0, R43 ;  /* 0x0000002b002b7221 */ /* 0x010fc80000000000 */
[----:B--2---:R-:W-:Y:S01]  /*5a40*/  FADD R43, R43, R38 ;  /* 0x000000262b2b7221 */ /* 0x004fe20000000000 */
[----:B-----5:R-:W-:-:S04]  /*5a50*/  FADD R49, RZ, R49 ;  /* 0x00000031ff317221 */ /* 0x020fc80000000000 */
[----:B------:R-:W-:Y:S01]  /*5a60*/  FADD R52, R49, R52 ;  /* 0x0000003431347221 */ /* 0x000fe20000000000 */
[----:B------:R-:W-:-:S04]  /*5a70*/  FADD R40, R43, R40 ;  /* 0x000000282b287221 */ /* 0x000fc80000000000 */
[----:B------:R-:W-:Y:S01]  /*5a80*/  FADD R40, R40, R39 ;  /* 0x0000002728287221 */ /* 0x000fe20000000000 */
[----:B0-----:R-:W-:Y:S01]  /*5a90*/  FADD R33, R52, R53 ;  /* 0x0000003534217221 */ /* 0x001fe20000000000 */
[----:B------:R-:W-:Y:S02]  /*5aa0*/  IMAD R43, R46, 0xe, R3 ;  /* 0x0000000e2e2b7824 */ /* 0x000fe400078e0203 */
[----:B------:R-:W-:Y:S02]  /*5ab0*/  IMAD R51, R47, 0xe, R46 ;  /* 0x0000000e2f337824 */ /* 0x000fe400078e022e */
[----:B------:R-:W-:-:S04]  /*5ac0*/  IMAD.WIDE R38, R43, 0x4, R8 ;  /* 0x000000042b267825 */ /* 0x000fc800078e0208 */
[----:B------:R-:W-:Y:S01]  /*5ad0*/  FADD R33, R33, R50 ;  /* 0x0000003221217221 */ /* 0x000fe20000000000 */
[----:B-1----:R-:W-:Y:S01]  /*5ae0*/  IMAD R35, R36, 0xe, R25 ;  /* 0x0000000e24237824 */ /* 0x002fe200078e0219 */
[----:B------:R0:W2:Y:S01]  /*5af0*/  LDG.E R0, desc[UR6][R38.64] ;  /* 0x0000000626007981 */ /* 0x0000a2000c1e1900 */
[----:B------:R-:W-:-:S04]  /*5b00*/  IMAD.WIDE R50, R51, 0x4, R8 ;  /* 0x0000000433327825 */ /* 0x000fc800078e0208 */
[----:B0-----:R-:W-:Y:S02]  /*5b10*/  IMAD.WIDE R38, R35, 0x4, R8 ;  /* 0x0000000423267825 */ /* 0x001fe400078e0208 */
[----:B------:R-:W3:Y:S04]  /*5b20*/  LDG.E R35, desc[UR6][R50.64] ;  /* 0x0000000632237981 */ /* 0x000ee8000c1e1900 */
[----:B------:R-:W4:Y:S01]  /*5b30*/  LDL.64 R50, [R1+0x140] ;  /* 0x0001400001327983 */ /* 0x000f220000100a00 */
[----:B------:R-:W-:-:S04]  /*5b40*/  IMAD R53, R25, 0xe, R24 ;  /* 0x0000000e19357824 */ /* 0x000fc800078e0218 */
[----:B------:R-:W-:-:S04]  /*5b50*/  IMAD.WIDE R52, R53, 0x4, R8 ;  /* 0x0000000435347825 */ /* 0x000fc800078e0208 */
[----:B------:R-:W-:Y:S02]  /*5b60*/  FADD R41, R40, R41 ;  /* 0x0000002928297221 */ /* 0x000fe40000000000 */
[----:B------:R0:W5:Y:S01]  /*5b70*/  LDG.E R40, desc[UR6][R38.64] ;  /* 0x0000000626287981 */ /* 0x000162000c1e1900 */
[----:B------:R-:W-:-:S03]  /*5b80*/  IMAD R43, R37, 0xe, R36 ;  /* 0x0000000e252b7824 */ /* 0x000fc600078e0224 */
[----:B------:R1:W3:Y:S01]  /*5b90*/  LDG.E R52, desc[UR6][R52.64] ;  /* 0x0000000634347981 */ /* 0x0002e2000c1e1900 */
[----:B------:R-:W-:Y:S01]  /*5ba0*/  FADD R49, R33, R32 ;  /* 0x0000002021317221 */ /* 0x000fe20000000000 */
[----:B------:R-:W-:Y:S02]  /*5bb0*/  FADD R41, R41, R48 ;  /* 0x0000003029297221 */ /* 0x000fe40000000000 */
[----:B------:R-:W5:Y:S01]  /*5bc0*/  LDL.64 R32, [R1+0x148] ;  /* 0x0001480001207983 */ /* 0x000f620000100a00 */
[----:B0-----:R-:W-:-:S05]  /*5bd0*/  IMAD.WIDE R38, R43, 0x4, R8 ;  /* 0x000000042b267825 */ /* 0x001fca00078e0208 */
[----:B------:R0:W5:Y:S01]  /*5be0*/  LDG.E R43, desc[UR6][R38.64] ;  /* 0x00000006262b7981 */ /* 0x000162000c1e1900 */
[----:B-1----:R-:W-:-:S03]  /*5bf0*/  FADD R53, R49, R34 ;  /* 0x0000002231357221 */ /* 0x002fc60000000000 */
[----:B------:R-:W5:Y:S01]  /*5c00*/  LDL.64 R48, [R1+0x180] ;  /* 0x0001800001307983 */ /* 0x000f620000100a00 */
[----:B--2---:R-:W-:Y:S01]  /*5c10*/  FADD R0, R41, R0 ;  /* 0x0000000029007221 */ /* 0x004fe20000000000 */
[----:B----4-:R-:W-:-:S04]  /*5c20*/  IMAD R41, R50, 0xe, R47 ;  /* 0x0000000e32297824 */ /* 0x010fc800078e022f */
[----:B0-----:R-:W-:-:S06]  /*5c30*/  IMAD.WIDE R38, R41, 0x4, R8 ;  /* 0x0000000429267825 */ /* 0x001fcc00078e0208 */
[----:B------:R0:W2:Y:S01]  /*5c40*/  LDG.E R38, desc[UR6][R38.64] ;  /* 0x0000000626267981 */ /* 0x0000a2000c1e1900 */
[----:B---3--:R-:W-:Y:S01]  /*5c50*/  FADD R53, R53, R52 ;  /* 0x0000003435357221 */ /* 0x008fe20000000000 */
[----:B------:R-:W-:-:S03]  /*5c60*/  IMAD R41, R51, 0xe, R50 ;  /* 0x0000000e33297824 */ /* 0x000fc600078e0232 */
[----:B-----5:R-:W-:Y:S01]  /*5c70*/  FADD R40, R53, R40 ;  /* 0x0000002835287221 */ /* 0x020fe20000000000 */
[----:B------:R-:W-:Y:S01]  /*5c80*/  FADD R35, R0, R35 ;  /* 0x0000002300237221 */ /* 0x000fe20000000000 */
[----:B------:R-:W-:Y:S02]  /*5c90*/  IMAD R53, R32, 0xe, R51 ;  /* 0x0000000e20357824 */ /* 0x000fe400078e0233 */
[----:B------:R-:W-:Y:S01]  /*5ca0*/  FADD R43, R40, R43 ;  /* 0x0000002b282b7221 */ /* 0x000fe20000000000 */
[----:B------:R-:W-:-:S04]  /*5cb0*/  IMAD.WIDE R40, R41, 0x4, R8 ;  /* 0x0000000429287825 */ /* 0x000fc800078e0208 */
[----:B------:R-:W-:Y:S01]  /*5cc0*/  IMAD R0, R48, 0xe, R37 ;  /* 0x0000000e30007824 */ /* 0x000fe200078e0225 */
[----:B------:R1:W3:Y:S01]  /*5cd0*/  LDG.E R34, desc[UR6][R40.64] ;  /* 0x0000000628227981 */ /* 0x0002e2000c1e1900 */
[----:B------:R-:W-:-:S04]  /*5ce0*/  IMAD.WIDE R52, R53, 0x4, R8 ;  /* 0x0000000435347825 */ /* 0x000fc800078e0208 */
[----:B0-----:R-:W-:Y:S02]  /*5cf0*/  IMAD R39, R33, 0xe, R32 ;  /* 0x0000000e21277824 */ /* 0x001fe400078e0220 */
[----:B------:R0:W4:Y:S01]  /*5d00*/  LDG.E R52, desc[UR6][R52.64] ;  /* 0x0000000634347981 */ /* 0x000122000c1e1900 */
[----:B-1----:R-:W-:-:S05]  /*5d10*/  IMAD.WIDE R40, R0, 0x4, R8 ;  /* 0x0000000400287825 */ /* 0x002fca00078e0208 */
[----:B------:R-:W5:Y:S04]  /*5d20*/  LDG.E R0, desc[UR6][R40.64] ;  /* 0x0000000628007981 */ /* 0x000f68000c1e1900 */
[----:B------:R-:W4:Y:S01]  /*5d30*/  LDL.64 R40, [R1+0x188] ;  /* 0x0001880001287983 */ /* 0x000f220000100a00 */
[----:B--2---:R-:W-:Y:S01]  /*5d40*/  FADD R35, R35, R38 ;  /* 0x0000002623237221 */ /* 0x004fe20000000000 */
[----:B------:R-:W-:-:S06]  /*5d50*/  IMAD.WIDE R38, R39, 0x4, R8 ;  /* 0x0000000427267825 */ /* 0x000fcc00078e0208 */
[----:B------:R1:W2:Y:S01]  /*5d60*/  LDG.E R38, desc[UR6][R38.64] ;  /* 0x0000000626267981 */ /* 0x0002a2000c1e1900 */
[----:B0-----:R-:W-:Y:S02]  /*5d70*/  IMAD R53, R49, 0xe, R48 ;  /* 0x0000000e31357824 */ /* 0x001fe400078e0230 */
[----:B---3--:R-:W-:Y:S01]  /*5d80*/  FADD R35, R35, R34 ;  /* 0x0000002223237221 */ /* 0x008fe20000000000 */
[----:B-----5:R-:W-:-:S03]  /*5d90*/  FADD R0, R43, R0 ;  /* 0x000000002b007221 */ /* 0x020fc60000000000 */
[----:B----4-:R-:W-:Y:S01]  /*5da0*/  FADD R43, R35, R52 ;  /* 0x00000034232b7221 */ /* 0x010fe20000000000 */
[----:B------:R-:W-:Y:S02]  /*5db0*/  IMAD R35, R44, 0xe, R33 ;  /* 0x0000000e2c237824 */ /* 0x000fe400078e0221 */
[----:B------:R-:W-:-:S04]  /*5dc0*/  IMAD.WIDE R52, R53, 0x4, R8 ;  /* 0x0000000435347825 */ /* 0x000fc800078e0208 */
[----:B------:R-:W-:Y:S02]  /*5dd0*/  IMAD.WIDE R34, R35, 0x4, R8 ;  /* 0x0000000423227825 */ /* 0x000fe400078e0208 */
[----:B------:R-:W3:Y:S02]  /*5de0*/  LDG.E R53, desc[UR6][R52.64] ;  /* 0x0000000634357981 */ /* 0x000ee4000c1e1900 */
[----:B-1----:R-:W-:Y:S02]  /*5df0*/  IMAD R39, R40, 0xe, R49 ;  /* 0x0000000e28277824 */ /* 0x002fe400078e0231 */
[----:B------:R0:W4:Y:S01]  /*5e00*/  LDG.E R34, desc[UR6][R34.64] ;  /* 0x0000000622227981 */ /* 0x000122000c1e1900 */
[----:B--2---:R-:W-:Y:S01]  /*5e10*/  FADD R43, R43, R38 ;  /* 0x000000262b2b7221 */ /* 0x004fe20000000000 */
[----:B------:R-:W-:-:S06]  /*5e20*/  IMAD.WIDE R38, R39, 0x4, R8 ;  /* 0x0000000427267825 */ /* 0x000fcc00078e0208 */
[----:B------:R-:W2:Y:S01]  /*5e30*/  LDG.E R39, desc[UR6][R38.64] ;  /* 0x0000000626277981 */ /* 0x000ea2000c1e1900 */
[----:B0-----:R-:W-:Y:S01]  /*5e40*/  IMAD R35, R10, 0xe, R41 ;  /* 0x0000000e0a237824 */ /* 0x001fe200078e0229 */
[----:B------:R-:W0:Y:S01]  /*5e50*/  S2R R52, SR_TID.X ;  /* 0x0000000000347919 */ /* 0x000e220000002100 */
[----:B------:R-:W0:Y:S01]  /*5e60*/  S2UR UR5, SR_CTAID.X ;  /* 0x00000000000579c3 */ /* 0x000e220000002500 */
[----:B---3--:R-:W-:Y:S01]  /*5e70*/  FADD R0, R0, R53 ;  /* 0x0000003500007221 */ /* 0x008fe20000000000 */
[----:B------:R-:W-:Y:S02]  /*5e80*/  IMAD R53, R41, 0xe, R40 ;  /* 0x0000000e29357824 */ /* 0x000fe400078e0228 */
[----:B----4-:R-:W-:Y:S01]  /*5e90*/  FADD R43, R43, R34 ;  /* 0x000000222b2b7221 */ /* 0x010fe20000000000 */
[----:B------:R-:W-:-:S04]  /*5ea0*/  IMAD.WIDE R34, R35, 0x4, R8 ;  /* 0x0000000423227825 */ /* 0x000fc800078e0208 */
[----:B------:R-:W-:Y:S02]  /*5eb0*/  IMAD.WIDE R8, R53, 0x4, R8 ;  /* 0x0000000435087825 */ /* 0x000fe400078e0208 */
[----:B------:R-:W0:Y:S01]  /*5ec0*/  LDC R53, c[0x0][0x360] ;  /* 0x0000d800ff357b82 */ /* 0x000e220000000800 */
[----:B------:R1:W3:Y:S04]  /*5ed0*/  LDG.E R34, desc[UR6][R34.64] ;  /* 0x0000000622227981 */ /* 0x0002e8000c1e1900 */
[----:B------:R-:W1:Y:S01]  /*5ee0*/  LDG.E R8, desc[UR6][R8.64] ;  /* 0x0000000608087981 */ /* 0x000e62000c1e1900 */
[----:B0-----:R-:W-:Y:S02]  /*5ef0*/  IMAD R53, R53, UR5, R52 ;  /* 0x0000000535357c24 */ /* 0x001fe4000f8e0234 */
[----:B--2---:R-:W-:-:S02]  /*5f00*/  FADD R0, R0, R39 ;  /* 0x0000002700007221 */ /* 0x004fc40000000000 */
[----:B------:R-:W0:Y:S02]  /*5f10*/  LDC.64 R38, c[0x0][0x388] ;  /* 0x0000e200ff267b82 */ /* 0x000e240000000a00 */
[----:B0-----:R-:W-:-:S06]  /*5f20*/  IMAD.WIDE.U32 R38, R53, 0x40, R38 ;  /* 0x0000004035267825 */ /* 0x001fcc00078e0026 */
[----:B------:R-:W2:Y:S01]  /*5f30*/  LDG.E R38, desc[UR6][R38.64] ;  /* 0x0000000626267981 */ /* 0x000ea2000c1e1900 */
[----:B------:R-:W-:Y:S01]  /*5f40*/  FSETP.GEU.AND P0, PT, R43, R42, PT ;  /* 0x0000002a2b00720b */ /* 0x000fe20003f0e000 */
[----:B-1----:R-:W-:Y:S02]  /*5f50*/  FADD R35, R0, R8 ;  /* 0x0000000800237221 */ /* 0x002fe40000000000 */
[----:B------:R-:W0:Y:S02]  /*5f60*/  LDC.64 R8, c[0x0][0x390] ;  /* 0x0000e400ff087b82 */ /* 0x000e240000000a00 */
[----:B---3--:R-:W-:-:S05]  /*5f70*/  FADD R35, R35, R34 ;  /* 0x0000002223237221 */ /* 0x008fca0000000000 */
[----:B------:R-:W-:Y:S02]  /*5f80*/  FSETP.LT.AND P0, PT, R43, R35, !P0 ;  /* 0x000000232b00720b */ /* 0x000fe40004701000 */
[----:B------:R-:W-:-:S11]  /*5f90*/  FSETP.GEU.AND P1, PT, R35, R42, PT ;  /* 0x0000002a2300720b */ /* 0x000fd60003f2e000 */
[----:B------:R-:W-:Y:S02]  /*5fa0*/  @!P0 SEL R45, R11, R19, !P1 ;  /* 0x000000130b2d8207 */ /* 0x000fe40004800000 */
[----:B------:R-:W-:Y:S02]  /*5fb0*/  @!P0 FSEL R43, R35, R42, !P1 ;  /* 0x0000002a232b8208 */ /* 0x000fe40004800000 */
[----:B------:R-:W-:Y:S01]  /*5fc0*/  @!P0 SEL R44, R10, R18, !P1 ;  /* 0x000000120a2c8207 */ /* 0x000fe20004800000 */
[----:B0-----:R-:W-:Y:S01]  /*5fd0*/  IMAD.WIDE.U32 R8, R53, 0x40, R8 ;  /* 0x0000004035087825 */ /* 0x001fe200078e0008 */
[----:B------:R-:W-:Y:S02]  /*5fe0*/  @!P0 SEL R6, R14, R22, !P1 ;  /* 0x000000160e068207 */ /* 0x000fe40004800000 */
[----:B------:R-:W-:Y:S02]  /*5ff0*/  @!P0 SEL R7, R15, R23, !P1 ;  /* 0x000000170f078207 */ /* 0x000fe40004800000 */
[----:B------:R-:W-:-:S02]  /*6000*/  @!P0 SEL R4, R30, R28, !P1 ;  /* 0x0000001c1e048207 */ /* 0x000fc40004800000 */
[----:B------:R-:W-:Y:S02]  /*6010*/  @!P0 SEL R5, R31, R29, !P1 ;  /* 0x0000001d1f058207 */ /* 0x000fe40004800000 */
[----:B------:R-:W-:Y:S02]  /*6020*/  @!P0 SEL R2, R24, R26, !P1 ;  /* 0x0000001a18028207 */ /* 0x000fe40004800000 */
[----:B------:R-:W-:Y:S02]  /*6030*/  @!P0 SEL R3, R25, R27, !P1 ;  /* 0x0000001b19038207 */ /* 0x000fe40004800000 */
[----:B------:R-:W-:Y:S02]  /*6040*/  @!P0 SEL R46, R36, R20, !P1 ;  /* 0x00000014242e8207 */ /* 0x000fe40004800000 */
[----:B------:R-:W-:Y:S02]  /*6050*/  @!P0 SEL R47, R37, R21, !P1 ;  /* 0x00000015252f8207 */ /* 0x000fe40004800000 */
[----:B------:R-:W-:-:S02]  /*6060*/  @!P0 SEL R50, R48, R16, !P1 ;  /* 0x0000001030328207 */ /* 0x000fc40004800000 */
[----:B------:R-:W-:Y:S02]  /*6070*/  @!P0 SEL R51, R49, R17, !P1 ;  /* 0x0000001131338207 */ /* 0x000fe40004800000 */
[----:B------:R-:W-:Y:S02]  /*6080*/  @!P0 SEL R32, R40, R12, !P1 ;  /* 0x0000000c28208207 */ /* 0x000fe40004800000 */
[----:B------:R-:W-:Y:S01]  /*6090*/  @!P0 SEL R33, R41, R13, !P1 ;  /* 0x0000000d29218207 */ /* 0x000fe20004800000 */
[----:B------:R-:W-:Y:S04]  /*60a0*/  STG.E desc[UR6][R8.64+0x4], R43 ;  /* 0x0000042b08007986 */ /* 0x000fe8000c101906 */
        /* <DEDUP_REMOVED lines=13> */
[----:B------:R-:W-:Y:S01]  /*6180*/  STG.E desc[UR6][R8.64+0x3c], R33 ;  /* 0x00003c2108007986 */ /* 0x000fe2000c101906 */
[----:B--2---:R-:W-:-:S04]  /*6190*/  SEL R38, R38, 0xe, P1 ;  /* 0x0000000e26267807 */ /* 0x004fc80000800000 */
[----:B------:R-:W-:-:S05]  /*61a0*/  SEL R11, R38, 0xe, !P0 ;  /* 0x0000000e260b7807 */ /* 0x000fca0004000000 */
[----:B------:R-:W-:Y:S01]  /*61b0*/  STG.E desc[UR6][R8.64], R11 ;  /* 0x0000000b08007986 */ /* 0x000fe2000c101906 */
[----:B------:R-:W-:Y:S05]  /*61c0*/  EXIT ;  /* 0x000000000000794d */ /* 0x000fea0003800000 */
.L_x_11:
[----:B------:R-:W2:Y:S01]  /*61d0*/  LDG.E R9, desc[UR6][R8.64] ;  /* 0x0000000608097981 */ /* 0x000ea2000c1e1900 */
[----:B------:R-:W0:Y:S02]  /*61e0*/  LDCU.64 UR8, c[0x0][0x390] ;  /* 0x00007200ff0877ac */ /* 0x000e240008000a00 */
[----:B0-----:R-:W-:-:S04]  /*61f0*/  LEA R2, P0, R37, UR8, 0x6 ;  /* 0x0000000825027c11 */ /* 0x001fc8000f8030ff */
[----:B------:R-:W-:-:S05]  /*6200*/  LEA.HI.X R3, R37, UR9, RZ, 0x6, P0 ;  /* 0x0000000925037c11 */ /* 0x000fca00080f34ff */
        /* <DEDUP_REMOVED lines=15> */
[----:B--2---:R-:W-:Y:S01]  /*6300*/  STG.E desc[UR6][R2.64], R9 ;  /* 0x0000000902007986 */ /* 0x004fe2000c101906 */
[----:B------:R-:W-:Y:S05]  /*6310*/  EXIT ;  /* 0x000000000000794d */ /* 0x000fea0003800000 */
.L_x_130:
[----:B------:R-:W-:-:S00]  /*6320*/  BRA `(.L_x_130) ;  /* 0xfffffffc00fc7947 */ /* 0x000fc0000383ffff */
[----:B------:R-:W-:-:S00]  /*6330*/  NOP ;  /* 0x0000000000007918 */ /* 0x000fc00000000000 */
        /* <DEDUP_REMOVED lines=12> */
.L_x_131:


//--------------------- .nv.global.init           --------------------------
	.section	.nv.global.init,"aw",@progbits
	.align	4
.nv.global.init:
	.type		mrg32k3aM1SubSeq,@object
	.size		mrg32k3aM1SubSeq,(mrg32k3aM2SubSeq - mrg32k3aM1SubSeq)
mrg32k3aM1SubSeq:
        /*0000*/ 	.byte	0x0b, 0xcc, 0xee, 0x04, 0x73, 0x29, 0x8b, 0x6f, 0xf6, 0x53, 0x03, 0xf6, 0x23, 0xf6, 0xea, 0xda
        /* <DEDUP_REMOVED lines=125> */
	.type		mrg32k3aM2SubSeq,@object
	.size		mrg32k3aM2SubSeq,(mrg32k3aM1 - mrg32k3aM2SubSeq)
mrg32k3aM2SubSeq:
        /* <DEDUP_REMOVED lines=126> */
	.type		mrg32k3aM1,@object
	.size		mrg32k3aM1,(mrg32k3aM1Seq - mrg32k3aM1)
mrg32k3aM1:
        /* <DEDUP_REMOVED lines=144> */
	.type		mrg32k3aM1Seq,@object
	.size		mrg32k3aM1Seq,(mrg32k3aM2 - mrg32k3aM1Seq)
mrg32k3aM1Seq:
        /* <DEDUP_REMOVED lines=144> */
	.type		mrg32k3aM2,@object
	.size		mrg32k3aM2,(mrg32k3aM2Seq - mrg32k3aM2)
mrg32k3aM2:
        /* <DEDUP_REMOVED lines=144> */
	.type		mrg32k3aM2Seq,@object
	.size		mrg32k3aM2Seq,(precalc_xorwow_matrix - mrg32k3aM2Seq)
mrg32k3aM2Seq:
        /* <DEDUP_REMOVED lines=144> */
	.type		precalc_xorwow_matrix,@object
	.size		precalc_xorwow_matrix,(precalc_xorwow_offset_matrix - precalc_xorwow_matrix)
precalc_xorwow_matrix:
        /* <DEDUP_REMOVED lines=6400> */
	.type		precalc_xorwow_offset_matrix,@object
	.size		precalc_xorwow_offset_matrix,(.L_1 - precalc_xorwow_offset_matrix)
precalc_xorwow_offset_matrix:
        /* <DEDUP_REMOVED lines=6400> */
.L_1:


//--------------------- .nv.shared.reserved.0     --------------------------
	.section	.nv.shared.reserved.0,"aw",@nobits
	.weak		__nv_reservedSMEM_offset_0_alias
	.size		__nv_reservedSMEM_offset_0_alias, 0, 64
	.other		__nv_reservedSMEM_offset_0_alias,@"STO_CUDA_RESERVED_SHARED STV_DEFAULT"
__nv_reservedSMEM_offset_0_alias:
	.zero		0
	.zero		64


//--------------------- .nv.constant0._Z11EvaluateGenPfP5AgentS1_if --------------------------
	.section	.nv.constant0._Z11EvaluateGenPfP5AgentS1_if,"a",@progbits
	.sectionflags	@""
	.align	4
.nv.constant0._Z11EvaluateGenPfP5AgentS1_if:
	.zero		928


//--------------------- SYMBOLS --------------------------

	.type		.nv.reservedSmem.offset0,@object
	.size		.nv.reservedSmem.offset0,0x4
